//
// Generated by NVIDIA NVVM Compiler
//
// Compiler Build ID: CL-36424714
// Cuda compilation tools, release 13.0, V13.0.88
// Based on NVVM 20.0.0
//

.version 9.0
.target sm_100
.address_size 64

.extern .func  (.param .b32 func_retval0) vprintf
(
	.param .b64 vprintf_param_0,
	.param .b64 vprintf_param_1
)
;
// _ZZ3sumPiS_E10sum_number has been demoted
.global .align 1 .b8 $str[10] = {114, 101, 115, 117, 108, 116, 58, 37, 100};

.entry _Z12sumOfSquaresPiS_(
	.param .u64 .ptr .align 1 _Z12sumOfSquaresPiS__param_0,
	.param .u64 .ptr .align 1 _Z12sumOfSquaresPiS__param_1
)
{
	.reg .pred 	%p<2>;
	.reg .b32 	%r<59>;
	.reg .b64 	%rd<9>;

	ld.param.u64 	%rd5, [_Z12sumOfSquaresPiS__param_0];
	ld.param.u64 	%rd4, [_Z12sumOfSquaresPiS__param_1];
	cvta.to.global.u64 	%rd6, %rd5;
	add.s64 	%rd8, %rd6, 8;
	mov.b32 	%r57, 0;
	mov.u32 	%r58, %r57;
$L__BB0_1:
	ld.global.u32 	%r6, [%rd8+-8];
	add.s32 	%r7, %r6, -1;
	mul.lo.s32 	%r8, %r6, %r6;
	add.s32 	%r9, %r6, 1;
	div.s32 	%r10, %r6, %r9;
	mul.lo.s32 	%r11, %r10, %r6;
	add.s32 	%r12, %r6, 2;
	div.s32 	%r13, %r11, %r12;
	mul.lo.s32 	%r14, %r13, %r6;
	add.s32 	%r15, %r6, 3;
	div.s32 	%r16, %r14, %r15;
	mad.lo.s32 	%r17, %r8, %r7, %r58;
	add.s32 	%r18, %r17, %r16;
	ld.global.u32 	%r19, [%rd8+-4];
	add.s32 	%r20, %r19, -1;
	mul.lo.s32 	%r21, %r19, %r19;
	add.s32 	%r22, %r19, 1;
	div.s32 	%r23, %r19, %r22;
	mul.lo.s32 	%r24, %r23, %r19;
	add.s32 	%r25, %r19, 2;
	div.s32 	%r26, %r24, %r25;
	mul.lo.s32 	%r27, %r26, %r19;
	add.s32 	%r28, %r19, 3;
	div.s32 	%r29, %r27, %r28;
	mad.lo.s32 	%r30, %r21, %r20, %r18;
	add.s32 	%r31, %r30, %r29;
	ld.global.u32 	%r32, [%rd8];
	add.s32 	%r33, %r32, -1;
	mul.lo.s32 	%r34, %r32, %r32;
	add.s32 	%r35, %r32, 1;
	div.s32 	%r36, %r32, %r35;
	mul.lo.s32 	%r37, %r36, %r32;
	add.s32 	%r38, %r32, 2;
	div.s32 	%r39, %r37, %r38;
	mul.lo.s32 	%r40, %r39, %r32;
	add.s32 	%r41, %r32, 3;
	div.s32 	%r42, %r40, %r41;
	mad.lo.s32 	%r43, %r34, %r33, %r31;
	add.s32 	%r44, %r43, %r42;
	ld.global.u32 	%r45, [%rd8+4];
	add.s32 	%r46, %r45, -1;
	mul.lo.s32 	%r47, %r45, %r45;
	add.s32 	%r48, %r45, 1;
	div.s32 	%r49, %r45, %r48;
	mul.lo.s32 	%r50, %r49, %r45;
	add.s32 	%r51, %r45, 2;
	div.s32 	%r52, %r50, %r51;
	mul.lo.s32 	%r53, %r52, %r45;
	add.s32 	%r54, %r45, 3;
	div.s32 	%r55, %r53, %r54;
	mad.lo.s32 	%r56, %r47, %r46, %r44;
	add.s32 	%r58, %r56, %r55;
	add.s32 	%r57, %r57, 4;
	add.s64 	%rd8, %rd8, 16;
	setp.ne.s32 	%p1, %r57, 1048576;
	@%p1 bra 	$L__BB0_1;
	cvta.to.global.u64 	%rd7, %rd4;
	st.global.u32 	[%rd7], %r58;
	ret;

}
.entry _Z3sumPiS_(
	.param .u64 .ptr .align 1 _Z3sumPiS__param_0,
	.param .u64 .ptr .align 1 _Z3sumPiS__param_1
)
{
	.reg .pred 	%p<18>;
	.reg .b32 	%r<230>;
	.reg .b64 	%rd<30>;
	// demoted variable
	.shared .align 4 .b8 _ZZ3sumPiS_E10sum_number[4096];
	ld.param.u64 	%rd9, [_Z3sumPiS__param_0];
	ld.param.u64 	%rd8, [_Z3sumPiS__param_1];
	cvta.to.global.u64 	%rd1, %rd9;
	mov.u32 	%r1, %ntid.x;
	mov.u32 	%r2, %tid.x;
	mul.lo.s32 	%r3, %r2, %r1;
	and.b32  	%r4, %r1, 15;
	setp.lt.u32 	%p1, %r1, 16;
	mov.b32 	%r206, 0;
	mov.u32 	%r213, %r206;
	@%p1 bra 	$L__BB1_3;
	and.b32  	%r206, %r1, 2032;
	and.b32  	%r67, %r1, -16;
	neg.s32 	%r200, %r67;
	mul.wide.u32 	%rd10, %r3, 4;
	add.s64 	%rd11, %rd10, %rd1;
	add.s64 	%rd28, %rd11, 32;
	mov.b32 	%r213, 0;
$L__BB1_2:
	.pragma "nounroll";
	ld.global.u32 	%r68, [%rd28+-32];
	add.s32 	%r69, %r68, %r213;
	ld.global.u32 	%r70, [%rd28+-28];
	add.s32 	%r71, %r70, %r69;
	ld.global.u32 	%r72, [%rd28+-24];
	add.s32 	%r73, %r72, %r71;
	ld.global.u32 	%r74, [%rd28+-20];
	add.s32 	%r75, %r74, %r73;
	ld.global.u32 	%r76, [%rd28+-16];
	add.s32 	%r77, %r76, %r75;
	ld.global.u32 	%r78, [%rd28+-12];
	add.s32 	%r79, %r78, %r77;
	ld.global.u32 	%r80, [%rd28+-8];
	add.s32 	%r81, %r80, %r79;
	ld.global.u32 	%r82, [%rd28+-4];
	add.s32 	%r83, %r82, %r81;
	ld.global.u32 	%r84, [%rd28];
	add.s32 	%r85, %r84, %r83;
	ld.global.u32 	%r86, [%rd28+4];
	add.s32 	%r87, %r86, %r85;
	ld.global.u32 	%r88, [%rd28+8];
	add.s32 	%r89, %r88, %r87;
	ld.global.u32 	%r90, [%rd28+12];
	add.s32 	%r91, %r90, %r89;
	ld.global.u32 	%r92, [%rd28+16];
	add.s32 	%r93, %r92, %r91;
	ld.global.u32 	%r94, [%rd28+20];
	add.s32 	%r95, %r94, %r93;
	ld.global.u32 	%r96, [%rd28+24];
	add.s32 	%r97, %r96, %r95;
	ld.global.u32 	%r98, [%rd28+28];
	add.s32 	%r213, %r98, %r97;
	add.s32 	%r200, %r200, 16;
	add.s64 	%rd28, %rd28, 64;
	setp.ne.s32 	%p2, %r200, 0;
	@%p2 bra 	$L__BB1_2;
$L__BB1_3:
	setp.eq.s32 	%p3, %r4, 0;
	@%p3 bra 	$L__BB1_12;
	and.b32  	%r14, %r1, 7;
	setp.lt.u32 	%p4, %r4, 8;
	@%p4 bra 	$L__BB1_6;
	add.s32 	%r100, %r206, %r3;
	mul.wide.u32 	%rd12, %r100, 4;
	add.s64 	%rd13, %rd1, %rd12;
	ld.global.u32 	%r101, [%rd13];
	add.s32 	%r102, %r101, %r213;
	cvt.u64.u32 	%rd14, %r3;
	cvt.u64.u32 	%rd15, %r206;
	add.s64 	%rd16, %rd15, %rd14;
	shl.b64 	%rd17, %rd16, 2;
	add.s64 	%rd18, %rd1, %rd17;
	ld.global.u32 	%r103, [%rd18+4];
	add.s32 	%r104, %r103, %r102;
	ld.global.u32 	%r105, [%rd18+8];
	add.s32 	%r106, %r105, %r104;
	ld.global.u32 	%r107, [%rd18+12];
	add.s32 	%r108, %r107, %r106;
	ld.global.u32 	%r109, [%rd18+16];
	add.s32 	%r110, %r109, %r108;
	ld.global.u32 	%r111, [%rd18+20];
	add.s32 	%r112, %r111, %r110;
	ld.global.u32 	%r113, [%rd18+24];
	add.s32 	%r114, %r113, %r112;
	ld.global.u32 	%r115, [%rd18+28];
	add.s32 	%r213, %r115, %r114;
	add.s32 	%r206, %r206, 8;
$L__BB1_6:
	setp.eq.s32 	%p5, %r14, 0;
	@%p5 bra 	$L__BB1_12;
	and.b32  	%r20, %r1, 3;
	setp.lt.u32 	%p6, %r14, 4;
	@%p6 bra 	$L__BB1_9;
	add.s32 	%r117, %r206, %r3;
	mul.wide.u32 	%rd19, %r117, 4;
	add.s64 	%rd20, %rd1, %rd19;
	ld.global.u32 	%r118, [%rd20];
	add.s32 	%r119, %r118, %r213;
	cvt.u64.u32 	%rd21, %r3;
	cvt.u64.u32 	%rd22, %r206;
	add.s64 	%rd23, %rd22, %rd21;
	shl.b64 	%rd24, %rd23, 2;
	add.s64 	%rd25, %rd1, %rd24;
	ld.global.u32 	%r120, [%rd25+4];
	add.s32 	%r121, %r120, %r119;
	ld.global.u32 	%r122, [%rd25+8];
	add.s32 	%r123, %r122, %r121;
	ld.global.u32 	%r124, [%rd25+12];
	add.s32 	%r213, %r124, %r123;
	add.s32 	%r206, %r206, 4;
$L__BB1_9:
	setp.eq.s32 	%p7, %r20, 0;
	@%p7 bra 	$L__BB1_12;
	add.s32 	%r125, %r206, %r3;
	mul.wide.u32 	%rd26, %r125, 4;
	add.s64 	%rd29, %rd1, %rd26;
	neg.s32 	%r211, %r20;
$L__BB1_11:
	.pragma "nounroll";
	ld.global.u32 	%r126, [%rd29];
	add.s32 	%r213, %r126, %r213;
	add.s64 	%rd29, %rd29, 4;
	add.s32 	%r211, %r211, 1;
	setp.ne.s32 	%p8, %r211, 0;
	@%p8 bra 	$L__BB1_11;
$L__BB1_12:
	shl.b32 	%r127, %r2, 2;
	mov.u32 	%r128, _ZZ3sumPiS_E10sum_number;
	add.s32 	%r129, %r128, %r127;
	st.shared.u32 	[%r129], %r213;
	bar.sync 	0;
	setp.ne.s32 	%p9, %r2, 0;
	@%p9 bra 	$L__BB1_26;
	setp.lt.u32 	%p10, %r1, 16;
	mov.b32 	%r221, 0;
	mov.u32 	%r229, %r221;
	@%p10 bra 	$L__BB1_16;
	and.b32  	%r221, %r1, 2032;
	add.s32 	%r214, %r128, 32;
	and.b32  	%r135, %r1, -16;
	neg.s32 	%r215, %r135;
	mov.b32 	%r229, 0;
$L__BB1_15:
	.pragma "nounroll";
	ld.shared.u32 	%r136, [%r214+-32];
	add.s32 	%r137, %r136, %r229;
	ld.shared.u32 	%r138, [%r214+-28];
	add.s32 	%r139, %r138, %r137;
	ld.shared.u32 	%r140, [%r214+-24];
	add.s32 	%r141, %r140, %r139;
	ld.shared.u32 	%r142, [%r214+-20];
	add.s32 	%r143, %r142, %r141;
	ld.shared.u32 	%r144, [%r214+-16];
	add.s32 	%r145, %r144, %r143;
	ld.shared.u32 	%r146, [%r214+-12];
	add.s32 	%r147, %r146, %r145;
	ld.shared.u32 	%r148, [%r214+-8];
	add.s32 	%r149, %r148, %r147;
	ld.shared.u32 	%r150, [%r214+-4];
	add.s32 	%r151, %r150, %r149;
	ld.shared.u32 	%r152, [%r214];
	add.s32 	%r153, %r152, %r151;
	ld.shared.u32 	%r154, [%r214+4];
	add.s32 	%r155, %r154, %r153;
	ld.shared.u32 	%r156, [%r214+8];
	add.s32 	%r157, %r156, %r155;
	ld.shared.u32 	%r158, [%r214+12];
	add.s32 	%r159, %r158, %r157;
	ld.shared.u32 	%r160, [%r214+16];
	add.s32 	%r161, %r160, %r159;
	ld.shared.u32 	%r162, [%r214+20];
	add.s32 	%r163, %r162, %r161;
	ld.shared.u32 	%r164, [%r214+24];
	add.s32 	%r165, %r164, %r163;
	ld.shared.u32 	%r166, [%r214+28];
	add.s32 	%r229, %r166, %r165;
	add.s32 	%r215, %r215, 16;
	add.s32 	%r214, %r214, 64;
	setp.ne.s32 	%p11, %r215, 0;
	@%p11 bra 	$L__BB1_15;
$L__BB1_16:
	setp.eq.s32 	%p12, %r4, 0;
	@%p12 bra 	$L__BB1_25;
	and.b32  	%r43, %r1, 7;
	setp.lt.u32 	%p13, %r4, 8;
	@%p13 bra 	$L__BB1_19;
	shl.b32 	%r168, %r221, 2;
	add.s32 	%r170, %r128, %r168;
	ld.shared.u32 	%r171, [%r170];
	add.s32 	%r172, %r171, %r229;
	ld.shared.u32 	%r173, [%r170+4];
	add.s32 	%r174, %r173, %r172;
	ld.shared.u32 	%r175, [%r170+8];
	add.s32 	%r176, %r175, %r174;
	ld.shared.u32 	%r177, [%r170+12];
	add.s32 	%r178, %r177, %r176;
	ld.shared.u32 	%r179, [%r170+16];
	add.s32 	%r180, %r179, %r178;
	ld.shared.u32 	%r181, [%r170+20];
	add.s32 	%r182, %r181, %r180;
	ld.shared.u32 	%r183, [%r170+24];
	add.s32 	%r184, %r183, %r182;
	ld.shared.u32 	%r185, [%r170+28];
	add.s32 	%r229, %r185, %r184;
	add.s32 	%r221, %r221, 8;
$L__BB1_19:
	setp.eq.s32 	%p14, %r43, 0;
	@%p14 bra 	$L__BB1_25;
	and.b32  	%r49, %r1, 3;
	setp.lt.u32 	%p15, %r43, 4;
	@%p15 bra 	$L__BB1_22;
	shl.b32 	%r187, %r221, 2;
	add.s32 	%r189, %r128, %r187;
	ld.shared.u32 	%r190, [%r189];
	add.s32 	%r191, %r190, %r229;
	ld.shared.u32 	%r192, [%r189+4];
	add.s32 	%r193, %r192, %r191;
	ld.shared.u32 	%r194, [%r189+8];
	add.s32 	%r195, %r194, %r193;
	ld.shared.u32 	%r196, [%r189+12];
	add.s32 	%r229, %r196, %r195;
	add.s32 	%r221, %r221, 4;
$L__BB1_22:
	setp.eq.s32 	%p16, %r49, 0;
	@%p16 bra 	$L__BB1_25;
	shl.b32 	%r197, %r221, 2;
	add.s32 	%r227, %r128, %r197;
	neg.s32 	%r226, %r49;
$L__BB1_24:
	.pragma "nounroll";
	ld.shared.u32 	%r199, [%r227];
	add.s32 	%r229, %r199, %r229;
	add.s32 	%r227, %r227, 4;
	add.s32 	%r226, %r226, 1;
	setp.ne.s32 	%p17, %r226, 0;
	@%p17 bra 	$L__BB1_24;
$L__BB1_25:
	cvta.to.global.u64 	%rd27, %rd8;
	st.global.u32 	[%rd27], %r229;
$L__BB1_26:
	ret;

}
.entry _Z11sprintf_gpui(
	.param .u32 _Z11sprintf_gpui_param_0
)
{
	.local .align 8 .b8 	__local_depot2[8];
	.reg .b64 	%SP;
	.reg .b64 	%SPL;
	.reg .b32 	%r<9>;
	.reg .b64 	%rd<5>;

	mov.u64 	%SPL, __local_depot2;
	cvta.local.u64 	%SP, %SPL;
	ld.param.u32 	%r1, [_Z11sprintf_gpui_param_0];
	add.u64 	%rd1, %SP, 0;
	add.u64 	%rd2, %SPL, 0;
	mov.u32 	%r2, %ctaid.x;
	mov.u32 	%r3, %ntid.x;
	mul.lo.s32 	%r4, %r3, %r2;
	mov.u32 	%r5, %tid.x;
	mad.lo.s32 	%r6, %r4, %r1, %r5;
	st.local.u32 	[%rd2], %r6;
	mov.u64 	%rd3, $str;
	cvta.global.u64 	%rd4, %rd3;
	{ // callseq 0, 0
	.param .b64 param0;
	st.param.b64 	[param0], %rd4;
	.param .b64 param1;
	st.param.b64 	[param1], %rd1;
	.param .b32 retval0;
	call.uni (retval0), 
	vprintf, 
	(
	param0, 
	param1
	);
	ld.param.b32 	%r7, [retval0];
	} // callseq 0
	ret;

}
.entry _Z7squaresPiS_(
	.param .u64 .ptr .align 1 _Z7squaresPiS__param_0,
	.param .u64 .ptr .align 1 _Z7squaresPiS__param_1
)
{
	.reg .b32 	%r<17>;
	.reg .b64 	%rd<8>;

	ld.param.u64 	%rd1, [_Z7squaresPiS__param_0];
	ld.param.u64 	%rd2, [_Z7squaresPiS__param_1];
	cvta.to.global.u64 	%rd3, %rd2;
	cvta.to.global.u64 	%rd4, %rd1;
	mov.u32 	%r1, %ctaid.x;
	mov.u32 	%r2, %ntid.x;
	mov.u32 	%r3, %tid.x;
	mad.lo.s32 	%r4, %r1, %r2, %r3;
	mul.wide.s32 	%rd5, %r4, 4;
	add.s64 	%rd6, %rd4, %rd5;
	ld.global.u32 	%r5, [%rd6];
	add.s32 	%r6, %r5, -1;
	mul.lo.s32 	%r7, %r5, %r5;
	add.s32 	%r8, %r5, 1;
	div.s32 	%r9, %r5, %r8;
	mul.lo.s32 	%r10, %r9, %r5;
	add.s32 	%r11, %r5, 2;
	div.s32 	%r12, %r10, %r11;
	mul.lo.s32 	%r13, %r12, %r5;
	add.s32 	%r14, %r5, 3;
	div.s32 	%r15, %r13, %r14;
	mad.lo.s32 	%r16, %r7, %r6, %r15;
	add.s64 	%rd7, %rd3, %rd5;
	st.global.u32 	[%rd7], %r16;
	ret;

}


// ===== COMPILED SASS (sm_100) =====

	.target	sm_100

	.elftype	@"ET_EXEC"


//--------------------- .note.nv.tkinfo           --------------------------
	.section	.note.nv.tkinfo,"",@"SHT_NOTE"
	.sectionflags	@"SHF_NOTE_NV_TKINFO"
	.tkinfo
        /*0018*/ 	.word	0x00000002
        /*0030*/ 	.string	""
        /*0030*/ 	.string	"ptxas"
        /*0030*/ 	.string	"Cuda compilation tools, release 13.0, V13.0.88"
        /*0030*/ 	.string	"Build cuda_13.0.r13.0/compiler.36424714_0"
        /*0030*/ 	.string	"-arch sm_100 -m 64 "



//--------------------- .note.nv.cuinfo           --------------------------
	.section	.note.nv.cuinfo,"",@"SHT_NOTE"
	.sectionflags	@"SHF_NOTE_NV_CUINFO"
        /*0018*/ 	.short	0x0002
        /*001a*/ 	.short	0x0064
        /*001c*/ 	.short	0x0082
	.zero		2


//--------------------- .nv.info                  --------------------------
	.section	.nv.info,"",@"SHT_CUDA_INFO"
	.align	4


	//----- nvinfo : EIATTR_REGCOUNT
	.align		4
        /*0000*/ 	.byte	0x04, 0x2f
        /*0002*/ 	.short	(.L_2 - .L_1)
	.align		4
.L_1:
        /*0004*/ 	.word	index@(_Z12sumOfSquaresPiS_)
        /*0008*/ 	.word	0x00000020


	//----- nvinfo : EIATTR_FRAME_SIZE
	.align		4
.L_2:
        /*000c*/ 	.byte	0x04, 0x11
        /*000e*/ 	.short	(.L_4 - .L_3)
	.align		4
.L_3:
        /*0010*/ 	.word	index@(_Z12sumOfSquaresPiS_)
        /*0014*/ 	.word	0x00000000


	//----- nvinfo : EIATTR_REGCOUNT
	.align		4
.L_4:
        /*0018*/ 	.byte	0x04, 0x2f
        /*001a*/ 	.short	(.L_6 - .L_5)
	.align		4
.L_5:
        /*001c*/ 	.word	index@(_Z3sumPiS_)
        /*0020*/ 	.word	0x0000001c


	//----- nvinfo : EIATTR_FRAME_SIZE
	.align		4
.L_6:
        /*0024*/ 	.byte	0x04, 0x11
        /*0026*/ 	.short	(.L_8 - .L_7)
	.align		4
.L_7:
        /*0028*/ 	.word	index@(_Z3sumPiS_)
        /*002c*/ 	.word	0x00000000


	//----- nvinfo : EIATTR_REGCOUNT
	.align		4
.L_8:
        /*0030*/ 	.byte	0x04, 0x2f
        /*0032*/ 	.short	(.L_10 - .L_9)
	.align		4
.L_9:
        /*0034*/ 	.word	index@(_Z11sprintf_gpui)
        /*0038*/ 	.word	0x00000018


	//----- nvinfo : EIATTR_FRAME_SIZE
	.align		4
.L_10:
        /*003c*/ 	.byte	0x04, 0x11
        /*003e*/ 	.short	(.L_12 - .L_11)
	.align		4
.L_11:
        /*0040*/ 	.word	index@(_Z11sprintf_gpui)
        /*0044*/ 	.word	0x00000008


	//----- nvinfo : EIATTR_REGCOUNT
	.align		4
.L_12:
        /*0048*/ 	.byte	0x04, 0x2f
        /*004a*/ 	.short	(.L_14 - .L_13)
	.align		4
.L_13:
        /*004c*/ 	.word	index@(_Z7squaresPiS_)
        /*0050*/ 	.word	0x00000010


	//----- nvinfo : EIATTR_FRAME_SIZE
	.align		4
.L_14:
        /*0054*/ 	.byte	0x04, 0x11
        /*0056*/ 	.short	(.L_16 - .L_15)
	.align		4
.L_15:
        /*0058*/ 	.word	index@(_Z7squaresPiS_)
        /*005c*/ 	.word	0x00000000


	//----- nvinfo : EIATTR_MIN_STACK_SIZE
	.align		4
.L_16:
        /*0060*/ 	.byte	0x04, 0x12
        /*0062*/ 	.short	(.L_18 - .L_17)
	.align		4
.L_17:
        /*0064*/ 	.word	index@(_Z7squaresPiS_)
        /*0068*/ 	.word	0x00000000


	//----- nvinfo : EIATTR_MIN_STACK_SIZE
	.align		4
.L_18:
        /*006c*/ 	.byte	0x04, 0x12
        /*006e*/ 	.short	(.L_20 - .L_19)
	.align		4
.L_19:
        /*0070*/ 	.word	index@(_Z11sprintf_gpui)
        /*0074*/ 	.word	0x00000008


	//----- nvinfo : EIATTR_MIN_STACK_SIZE
	.align		4
.L_20:
        /*0078*/ 	.byte	0x04, 0x12
        /*007a*/ 	.short	(.L_22 - .L_21)
	.align		4
.L_21:
        /*007c*/ 	.word	index@(_Z3sumPiS_)
        /*0080*/ 	.word	0x00000000


	//----- nvinfo : EIATTR_MIN_STACK_SIZE
	.align		4
.L_22:
        /*0084*/ 	.byte	0x04, 0x12
        /*0086*/ 	.short	(.L_24 - .L_23)
	.align		4
.L_23:
        /*0088*/ 	.word	index@(_Z12sumOfSquaresPiS_)
        /*008c*/ 	.word	0x00000000
.L_24:


//--------------------- .nv.compat                --------------------------
	.section	.nv.compat,"",@"SHT_CUDA_COMPAT_INFO"
	.align	4
        /*0000*/ 	.byte	0x02, 0x09, 0x00, 0x00, 0x02, 0x02, 0x01, 0x00, 0x02, 0x05, 0x05, 0x00, 0x03, 0x07, 0x01, 0x01
        /*0010*/ 	.byte	0x02, 0x03, 0x00, 0x00, 0x02, 0x06, 0x01, 0x00, 0x04, 0x0b, 0x08, 0x00, 0x09, 0x00, 0x00, 0x00
        /*0020*/ 	.byte	0x00, 0x00, 0x00, 0x00


//--------------------- .nv.info._Z7squaresPiS_   --------------------------
	.section	.nv.info._Z7squaresPiS_,"",@"SHT_CUDA_INFO"
	.sectionflags	@""
	.align	4


	//----- nvinfo : EIATTR_CUDA_API_VERSION
	.align		4
        /*0000*/ 	.byte	0x04, 0x37
        /*0002*/ 	.short	(.L_26 - .L_25)
.L_25:
        /*0004*/ 	.word	0x00000082


	//----- nvinfo : EIATTR_KPARAM_INFO
	.align		4
.L_26:
        /*0008*/ 	.byte	0x04, 0x17
        /*000a*/ 	.short	(.L_28 - .L_27)
.L_27:
        /*000c*/ 	.word	0x00000000
        /*0010*/ 	.short	0x0001
        /*0012*/ 	.short	0x0008
        /*0014*/ 	.byte	0x00, 0xf5, 0x21, 0x00


	//----- nvinfo : EIATTR_KPARAM_INFO
	.align		4
.L_28:
        /*0018*/ 	.byte	0x04, 0x17
        /*001a*/ 	.short	(.L_30 - .L_29)
.L_29:
        /*001c*/ 	.word	0x00000000
        /*0020*/ 	.short	0x0000
        /*0022*/ 	.short	0x0000
        /*0024*/ 	.byte	0x00, 0xf5, 0x21, 0x00


	//----- nvinfo : EIATTR_SPARSE_MMA_MASK
	.align		4
.L_30:
        /*0028*/ 	.byte	0x03, 0x50
        /*002a*/ 	.short	0x0000


	//----- nvinfo : EIATTR_MAXREG_COUNT
	.align		4
        /*002c*/ 	.byte	0x03, 0x1b
        /*002e*/ 	.short	0x00ff


	//----- nvinfo : EIATTR_MERCURY_ISA_VERSION
	.align		4
        /*0030*/ 	.byte	0x03, 0x5f
        /*0032*/ 	.short	0x0101


	//----- nvinfo : EIATTR_VRC_CTA_INIT_COUNT
	.align		4
        /*0034*/ 	.byte	0x02, 0x4a
	.zero		1
	.zero		1


	//----- nvinfo : EIATTR_EXIT_INSTR_OFFSETS
	.align		4
        /*0038*/ 	.byte	0x04, 0x1c
        /*003a*/ 	.short	(.L_32 - .L_31)


	//   ....[0]....
.L_31:
        /*003c*/ 	.word	0x00000610


	//----- nvinfo : EIATTR_CBANK_PARAM_SIZE
	.align		4
.L_32:
        /*0040*/ 	.byte	0x03, 0x19
        /*0042*/ 	.short	0x0010


	//----- nvinfo : EIATTR_PARAM_CBANK
	.align		4
        /*0044*/ 	.byte	0x04, 0x0a
        /*0046*/ 	.short	(.L_34 - .L_33)
	.align		4
.L_33:
        /*0048*/ 	.word	index@(.nv.constant0._Z7squaresPiS_)
        /*004c*/ 	.short	0x0380
        /*004e*/ 	.short	0x0010


	//----- nvinfo : EIATTR_SW_WAR
	.align		4
.L_34:
        /*0050*/ 	.byte	0x04, 0x36
        /*0052*/ 	.short	(.L_36 - .L_35)
.L_35:
        /*0054*/ 	.word	0x00000008
.L_36:


//--------------------- .nv.info._Z11sprintf_gpui --------------------------
	.section	.nv.info._Z11sprintf_gpui,"",@"SHT_CUDA_INFO"
	.sectionflags	@""
	.align	4


	//----- nvinfo : EIATTR_CUDA_API_VERSION
	.align		4
        /*0000*/ 	.byte	0x04, 0x37
        /*0002*/ 	.short	(.L_38 - .L_37)
.L_37:
        /*0004*/ 	.word	0x00000082


	//----- nvinfo : EIATTR_KPARAM_INFO
	.align		4
.L_38:
        /*0008*/ 	.byte	0x04, 0x17
        /*000a*/ 	.short	(.L_40 - .L_39)
.L_39:
        /*000c*/ 	.word	0x00000000
        /*0010*/ 	.short	0x0000
        /*0012*/ 	.short	0x0000
        /*0014*/ 	.byte	0x00, 0xf0, 0x11, 0x00


	//----- nvinfo : EIATTR_SPARSE_MMA_MASK
	.align		4
.L_40:
        /*0018*/ 	.byte	0x03, 0x50
        /*001a*/ 	.short	0x0000


	//----- nvinfo : EIATTR_MAXREG_COUNT
	.align		4
        /*001c*/ 	.byte	0x03, 0x1b
        /*001e*/ 	.short	0x00ff


	//----- nvinfo : EIATTR_EXTERNS
	.align		4
        /*0020*/ 	.byte	0x04, 0x0f
        /*0022*/ 	.short	(.L_42 - .L_41)


	//   ....[0]....
	.align		4
.L_41:
        /*0024*/ 	.word	index@(vprintf)


	//----- nvinfo : EIATTR_MERCURY_ISA_VERSION
	.align		4
.L_42:
        /*0028*/ 	.byte	0x03, 0x5f
        /*002a*/ 	.short	0x0101


	//----- nvinfo : EIATTR_VRC_CTA_INIT_COUNT
	.align		4
        /*002c*/ 	.byte	0x02, 0x4a
	.zero		1
	.zero		1


	//----- nvinfo : EIATTR_SYSCALL_OFFSETS
	.align		4
        /*0030*/ 	.byte	0x04, 0x46
        /*0032*/ 	.short	(.L_44 - .L_43)


	//   ....[0]....
.L_43:
        /*0034*/ 	.word	0x00000130


	//----- nvinfo : EIATTR_EXIT_INSTR_OFFSETS
	.align		4
.L_44:
        /*0038*/ 	.byte	0x04, 0x1c
        /*003a*/ 	.short	(.L_46 - .L_45)


	//   ....[0]....
.L_45:
        /*003c*/ 	.word	0x00000140


	//----- nvinfo : EIATTR_CBANK_PARAM_SIZE
	.align		4
.L_46:
        /*0040*/ 	.byte	0x03, 0x19
        /*0042*/ 	.short	0x0004


	//----- nvinfo : EIATTR_PARAM_CBANK
	.align		4
        /*0044*/ 	.byte	0x04, 0x0a
        /*0046*/ 	.short	(.L_48 - .L_47)
	.align		4
.L_47:
        /*0048*/ 	.word	index@(.nv.constant0._Z11sprintf_gpui)
        /*004c*/ 	.short	0x0380
        /*004e*/ 	.short	0x0004


	//----- nvinfo : EIATTR_SW_WAR
	.align		4
.L_48:
        /*0050*/ 	.byte	0x04, 0x36
        /*0052*/ 	.short	(.L_50 - .L_49)
.L_49:
        /*0054*/ 	.word	0x00000008
.L_50:


//--------------------- .nv.info._Z3sumPiS_       --------------------------
	.section	.nv.info._Z3sumPiS_,"",@"SHT_CUDA_INFO"
	.sectionflags	@""
	.align	4


	//----- nvinfo : EIATTR_CUDA_API_VERSION
	.align		4
        /*0000*/ 	.byte	0x04, 0x37
        /*0002*/ 	.short	(.L_52 - .L_51)
.L_51:
        /*0004*/ 	.word	0x00000082


	//----- nvinfo : EIATTR_KPARAM_INFO
	.align		4
.L_52:
        /*0008*/ 	.byte	0x04, 0x17
        /*000a*/ 	.short	(.L_54 - .L_53)
.L_53:
        /*000c*/ 	.word	0x00000000
        /*0010*/ 	.short	0x0001
        /*0012*/ 	.short	0x0008
        /*0014*/ 	.byte	0x00, 0xf5, 0x21, 0x00


	//----- nvinfo : EIATTR_KPARAM_INFO
	.align		4
.L_54:
        /*0018*/ 	.byte	0x04, 0x17
        /*001a*/ 	.short	(.L_56 - .L_55)
.L_55:
        /*001c*/ 	.word	0x00000000
        /*0020*/ 	.short	0x0000
        /*0022*/ 	.short	0x0000
        /*0024*/ 	.byte	0x00, 0xf5, 0x21, 0x00


	//----- nvinfo : EIATTR_SPARSE_MMA_MASK
	.align		4
.L_56:
        /*0028*/ 	.byte	0x03, 0x50
        /*002a*/ 	.short	0x0000


	//----- nvinfo : EIATTR_MAXREG_COUNT
	.align		4
        /*002c*/ 	.byte	0x03, 0x1b
        /*002e*/ 	.short	0x00ff


	//----- nvinfo : EIATTR_NUM_BARRIERS
	.align		4
        /*0030*/ 	.byte	0x02, 0x4c
        /*0032*/ 	.byte	0x01
	.zero		1


	//----- nvinfo : EIATTR_MERCURY_ISA_VERSION
	.align		4
        /*0034*/ 	.byte	0x03, 0x5f
        /*0036*/ 	.short	0x0101


	//----- nvinfo : EIATTR_VRC_CTA_INIT_COUNT
	.align		4
        /*0038*/ 	.byte	0x02, 0x4a
	.zero		1
	.zero		1


	//----- nvinfo : EIATTR_EXIT_INSTR_OFFSETS
	.align		4
        /*003c*/ 	.byte	0x04, 0x1c
        /*003e*/ 	.short	(.L_58 - .L_57)


	//   ....[0]....
.L_57:
        /*0040*/ 	.word	0x00000710


	//   ....[1]....
        /*0044*/ 	.word	0x00000ab0


	//----- nvinfo : EIATTR_CBANK_PARAM_SIZE
	.align		4
.L_58:
        /*0048*/ 	.byte	0x03, 0x19
        /*004a*/ 	.short	0x0010


	//----- nvinfo : EIATTR_PARAM_CBANK
	.align		4
        /*004c*/ 	.byte	0x04, 0x0a
        /*004e*/ 	.short	(.L_60 - .L_59)
	.align		4
.L_59:
        /*0050*/ 	.word	index@(.nv.constant0._Z3sumPiS_)
        /*0054*/ 	.short	0x0380
        /*0056*/ 	.short	0x0010


	//----- nvinfo : EIATTR_SW_WAR
	.align		4
.L_60:
        /*0058*/ 	.byte	0x04, 0x36
        /*005a*/ 	.short	(.L_62 - .L_61)
.L_61:
        /*005c*/ 	.word	0x00000008
.L_62:


//--------------------- .nv.info._Z12sumOfSquaresPiS_ --------------------------
	.section	.nv.info._Z12sumOfSquaresPiS_,"",@"SHT_CUDA_INFO"
	.sectionflags	@""
	.align	4


	//----- nvinfo : EIATTR_CUDA_API_VERSION
	.align		4
        /*0000*/ 	.byte	0x04, 0x37
        /*0002*/ 	.short	(.L_64 - .L_63)
.L_63:
        /*0004*/ 	.word	0x00000082


	//----- nvinfo : EIATTR_KPARAM_INFO
	.align		4
.L_64:
        /*0008*/ 	.byte	0x04, 0x17
        /*000a*/ 	.short	(.L_66 - .L_65)
.L_65:
        /*000c*/ 	.word	0x00000000
        /*0010*/ 	.short	0x0001
        /*0012*/ 	.short	0x0008
        /*0014*/ 	.byte	0x00, 0xf5, 0x21, 0x00


	//----- nvinfo : EIATTR_KPARAM_INFO
	.align		4
.L_66:
        /*0018*/ 	.byte	0x04, 0x17
        /*001a*/ 	.short	(.L_68 - .L_67)
.L_67:
        /*001c*/ 	.word	0x00000000
        /*0020*/ 	.short	0x0000
        /*0022*/ 	.short	0x0000
        /*0024*/ 	.byte	0x00, 0xf5, 0x21, 0x00


	//----- nvinfo : EIATTR_SPARSE_MMA_MASK
	.align		4
.L_68:
        /*0028*/ 	.byte	0x03, 0x50
        /*002a*/ 	.short	0x0000


	//----- nvinfo : EIATTR_MAXREG_COUNT
	.align		4
        /*002c*/ 	.byte	0x03, 0x1b
        /*002e*/ 	.short	0x00ff


	//----- nvinfo : EIATTR_MERCURY_ISA_VERSION
	.align		4
        /*0030*/ 	.byte	0x03, 0x5f
        /*0032*/ 	.short	0x0101


	//----- nvinfo : EIATTR_VRC_CTA_INIT_COUNT
	.align		4
        /*0034*/ 	.byte	0x02, 0x4a
	.zero		1
	.zero		1


	//----- nvinfo : EIATTR_EXIT_INSTR_OFFSETS
	.align		4
        /*0038*/ 	.byte	0x04, 0x1c
        /*003a*/ 	.short	(.L_70 - .L_69)


	//   ....[0]....
.L_69:
        /*003c*/ 	.word	0x000015e0


	//----- nvinfo : EIATTR_CBANK_PARAM_SIZE
	.align		4
.L_70:
        /*0040*/ 	.byte	0x03, 0x19
        /*0042*/ 	.short	0x0010


	//----- nvinfo : EIATTR_PARAM_CBANK
	.align		4
        /*0044*/ 	.byte	0x04, 0x0a
        /*0046*/ 	.short	(.L_72 - .L_71)
	.align		4
.L_71:
        /*0048*/ 	.word	index@(.nv.constant0._Z12sumOfSquaresPiS_)
        /*004c*/ 	.short	0x0380
        /*004e*/ 	.short	0x0010


	//----- nvinfo : EIATTR_SW_WAR
	.align		4
.L_72:
        /*0050*/ 	.byte	0x04, 0x36
        /*0052*/ 	.short	(.L_74 - .L_73)
.L_73:
        /*0054*/ 	.word	0x00000008
.L_74:


//--------------------- .nv.callgraph             --------------------------
	.section	.nv.callgraph,"",@"SHT_CUDA_CALLGRAPH"
	.align	4
	.sectionentsize	8
	.align		4
        /*0000*/ 	.word	0x00000000
	.align		4
        /*0004*/ 	.word	0xffffffff
	.align		4
        /*0008*/ 	.word	index@(_Z11sprintf_gpui)
	.align		4
        /*000c*/ 	.word	index@(vprintf)
	.align		4
        /*0010*/ 	.word	0x00000000
	.align		4
        /*0014*/ 	.word	0xfffffffe
	.align		4
        /*0018*/ 	.word	0x00000000
	.align		4
        /*001c*/ 	.word	0xfffffffd
	.align		4
        /*0020*/ 	.word	0x00000000
	.align		4
        /*0024*/ 	.word	0xfffffffc


//--------------------- .nv.constant4             --------------------------
	.section	.nv.constant4,"a",@progbits
	.align	8
	.align		8
.nv.constant4:
        /*0000*/ 	.dword	$str
	.align		8
        /*0008*/ 	.dword	vprintf


//--------------------- .text._Z7squaresPiS_      --------------------------
	.section	.text._Z7squaresPiS_,"ax",@progbits
	.align	128
.text._Z7squaresPiS_:
        .type           _Z7squaresPiS_,@function
        .size           _Z7squaresPiS_,(.L_x_17 - _Z7squaresPiS_)
        .other          _Z7squaresPiS_,@"STO_CUDA_ENTRY STV_DEFAULT"
_Z7squaresPiS_:
[----:B------:R-:W-:Y:S01]  /*0000*/  LDC R1, c[0x0][0x37c] ;  /* 0x0000df00ff017b82 */ /* 0x000fe20000000800 */
[----:B------:R-:W0:Y:S07]  /*0010*/  S2R R3, SR_TID.X ;  /* 0x0000000000037919 */ /* 0x000e2e0000002100 */
[----:B------:R-:W0:Y:S01]  /*0020*/  S2UR UR6, SR_CTAID.X ;  /* 0x00000000000679c3 */ /* 0x000e220000002500 */
[----:B------:R-:W1:Y:S07]  /*0030*/  LDCU.64 UR4, c[0x0][0x358] ;  /* 0x00006b00ff0477ac */ /* 0x000e6e0008000a00 */
[----:B------:R-:W0:Y:S08]  /*0040*/  LDC R0, c[0x0][0x360] ;  /* 0x0000d800ff007b82 */ /* 0x000e300000000800 */
[----:B------:R-:W2:Y:S01]  /*0050*/  LDC.64 R4, c[0x0][0x380] ;  /* 0x0000e000ff047b82 */ /* 0x000ea20000000a00 */
[----:B0-----:R-:W-:-:S04]  /*0060*/  IMAD R0, R0, UR6, R3 ;  /* 0x0000000600007c24 */ /* 0x001fc8000f8e0203 */
[----:B--2---:R-:W-:-:S05]  /*0070*/  IMAD.WIDE R4, R0, 0x4, R4 ;  /* 0x0000000400047825 */ /* 0x004fca00078e0204 */
[----:B-1----:R-:W2:Y:S02]  /*0080*/  LDG.E R2, desc[UR4][R4.64] ;  /* 0x0000000404027981 */ /* 0x002ea4000c1e1900 */
[C---:B--2---:R-:W-:Y:S02]  /*0090*/  VIADD R7, R2.reuse, 0x1 ;  /* 0x0000000102077836 */ /* 0x044fe40000000000 */
[----:B------:R-:W-:-:S03]  /*00a0*/  VIADD R3, R2, 0x2 ;  /* 0x0000000202037836 */ /* 0x000fc60000000000 */
[-C--:B------:R-:W-:Y:S02]  /*00b0*/  IABS R11, R7.reuse ;  /* 0x00000007000b7213 */ /* 0x080fe40000000000 */
[----:B------:R-:W-:Y:S02]  /*00c0*/  IABS R4, R7 ;  /* 0x0000000700047213 */ /* 0x000fe40000000000 */
[----:B------:R-:W0:Y:S01]  /*00d0*/  I2F.RP R6, R11 ;  /* 0x0000000b00067306 */ /* 0x000e220000209400 */
[----:B------:R-:W-:Y:S02]  /*00e0*/  IABS R12, R3 ;  /* 0x00000003000c7213 */ /* 0x000fe40000000000 */
[----:B------:R-:W-:Y:S02]  /*00f0*/  IMAD.MOV R13, RZ, RZ, -R4 ;  /* 0x000000ffff0d7224 */ /* 0x000fe400078e0a04 */
[----:B------:R-:W-:-:S03]  /*0100*/  IADD3 R12, PT, PT, RZ, -R12, RZ ;  /* 0x8000000cff0c7210 */ /* 0x000fc60007ffe0ff */
[----:B0-----:R-:W0:Y:S02]  /*0110*/  MUFU.RCP R6, R6 ;  /* 0x0000000600067308 */ /* 0x001e240000001000 */
[----:B0-----:R-:W-:Y:S01]  /*0120*/  VIADD R8, R6, 0xffffffe ;  /* 0x0ffffffe06087836 */ /* 0x001fe20000000000 */
[----:B------:R-:W-:-:S05]  /*0130*/  IABS R6, R2 ;  /* 0x0000000200067213 */ /* 0x000fca0000000000 */
[----:B------:R0:W1:Y:S02]  /*0140*/  F2I.FTZ.U32.TRUNC.NTZ R9, R8 ;  /* 0x0000000800097305 */ /* 0x000064000021f000 */
[----:B0-----:R-:W-:Y:S01]  /*0150*/  IMAD.MOV.U32 R8, RZ, RZ, RZ ;  /* 0x000000ffff087224 */ /* 0x001fe200078e00ff */
[----:B-1----:R-:W-:-:S05]  /*0160*/  IADD3 R10, PT, PT, RZ, -R9, RZ ;  /* 0x80000009ff0a7210 */ /* 0x002fca0007ffe0ff */
[----:B------:R-:W-:Y:S01]  /*0170*/  IMAD R5, R10, R11, RZ ;  /* 0x0000000b0a057224 */ /* 0x000fe200078e02ff */
[----:B------:R-:W-:-:S03]  /*0180*/  IABS R10, R3 ;  /* 0x00000003000a7213 */ /* 0x000fc60000000000 */
[----:B------:R-:W-:Y:S01]  /*0190*/  IMAD.HI.U32 R9, R9, R5, R8 ;  /* 0x0000000509097227 */ /* 0x000fe200078e0008 */
[----:B------:R-:W-:-:S04]  /*01a0*/  MOV R5, R10 ;  /* 0x0000000a00057202 */ /* 0x000fc80000000f00 */
[----:B------:R-:W0:Y:S01]  /*01b0*/  I2F.RP R10, R5 ;  /* 0x00000005000a7306 */ /* 0x000e220000209400 */
[----:B------:R-:W-:-:S04]  /*01c0*/  IMAD.HI.U32 R4, R9, R6, RZ ;  /* 0x0000000609047227 */ /* 0x000fc800078e00ff */
[----:B------:R-:W-:-:S05]  /*01d0*/  IMAD R6, R4, R13, R6 ;  /* 0x0000000d04067224 */ /* 0x000fca00078e0206 */
[----:B------:R-:W-:Y:S01]  /*01e0*/  ISETP.GT.U32.AND P2, PT, R11, R6, PT ;  /* 0x000000060b00720c */ /* 0x000fe20003f44070 */
[----:B0-----:R-:W0:-:S12]  /*01f0*/  MUFU.RCP R10, R10 ;  /* 0x0000000a000a7308 */ /* 0x001e180000001000 */
[----:B------:R-:W-:Y:S02]  /*0200*/  @!P2 IMAD.IADD R6, R6, 0x1, -R11 ;  /* 0x000000010606a824 */ /* 0x000fe400078e0a0b */
[----:B------:R-:W-:Y:S01]  /*0210*/  @!P2 VIADD R4, R4, 0x1 ;  /* 0x000000010404a836 */ /* 0x000fe20000000000 */
[----:B------:R-:W-:Y:S02]  /*0220*/  ISETP.NE.AND P2, PT, R7, RZ, PT ;  /* 0x000000ff0700720c */ /* 0x000fe40003f45270 */
[----:B------:R-:W-:Y:S02]  /*0230*/  ISETP.GE.U32.AND P0, PT, R6, R11, PT ;  /* 0x0000000b0600720c */ /* 0x000fe40003f06070 */
[----:B------:R-:W-:Y:S02]  /*0240*/  LOP3.LUT R6, R2, R7, RZ, 0x3c, !PT ;  /* 0x0000000702067212 */ /* 0x000fe400078e3cff */
[----:B0-----:R-:W-:Y:S02]  /*0250*/  IADD3 R8, PT, PT, R10, 0xffffffe, RZ ;  /* 0x0ffffffe0a087810 */ /* 0x001fe40007ffe0ff */
[----:B------:R-:W-:-:S02]  /*0260*/  ISETP.GE.AND P1, PT, R6, RZ, PT ;  /* 0x000000ff0600720c */ /* 0x000fc40003f26270 */
[----:B------:R0:W1:Y:S05]  /*0270*/  F2I.FTZ.U32.TRUNC.NTZ R9, R8 ;  /* 0x0000000800097305 */ /* 0x00006a000021f000 */
[----:B------:R-:W-:Y:S02]  /*0280*/  @P0 VIADD R4, R4, 0x1 ;  /* 0x0000000104040836 */ /* 0x000fe40000000000 */
[----:B0-----:R-:W-:-:S03]  /*0290*/  IMAD.MOV.U32 R8, RZ, RZ, RZ ;  /* 0x000000ffff087224 */ /* 0x001fc600078e00ff */
[----:B------:R-:W-:Y:S02]  /*02a0*/  MOV R11, R4 ;  /* 0x00000004000b7202 */ /* 0x000fe40000000f00 */
[----:B------:R-:W-:-:S03]  /*02b0*/  IADD3 R4, PT, PT, R2, 0x3, RZ ;  /* 0x0000000302047810 */ /* 0x000fc60007ffe0ff */
[----:B------:R-:W-:Y:S01]  /*02c0*/  @!P1 IMAD.MOV R11, RZ, RZ, -R11 ;  /* 0x000000ffff0b9224 */ /* 0x000fe200078e0a0b */
[----:B------:R-:W-:Y:S01]  /*02d0*/  @!P2 LOP3.LUT R11, RZ, R7, RZ, 0x33, !PT ;  /* 0x00000007ff0ba212 */ /* 0x000fe200078e33ff */
[----:B-1----:R-:W-:-:S04]  /*02e0*/  IMAD.MOV R6, RZ, RZ, -R9 ;  /* 0x000000ffff067224 */ /* 0x002fc800078e0a09 */
[----:B------:R-:W-:Y:S02]  /*02f0*/  IMAD R10, R2, R11, RZ ;  /* 0x0000000b020a7224 */ /* 0x000fe400078e02ff */
[----:B------:R-:W-:Y:S01]  /*0300*/  IMAD R7, R6, R5, RZ ;  /* 0x0000000506077224 */ /* 0x000fe200078e02ff */
[----:B------:R-:W-:Y:S02]  /*0310*/  IABS R6, R4 ;  /* 0x0000000400067213 */ /* 0x000fe40000000000 */
[----:B------:R-:W-:Y:S01]  /*0320*/  IABS R11, R10 ;  /* 0x0000000a000b7213 */ /* 0x000fe20000000000 */
[----:B------:R-:W-:Y:S01]  /*0330*/  IMAD.HI.U32 R8, R9, R7, R8 ;  /* 0x0000000709087227 */ /* 0x000fe200078e0008 */
[----:B------:R-:W-:Y:S01]  /*0340*/  LOP3.LUT R10, R10, R3, RZ, 0x3c, !PT ;  /* 0x000000030a0a7212 */ /* 0x000fe200078e3cff */
[----:B------:R-:W0:Y:S02]  /*0350*/  I2F.RP R7, R6 ;  /* 0x0000000600077306 */ /* 0x000e240000209400 */
[----:B------:R-:W-:Y:S01]  /*0360*/  IMAD.MOV.U32 R9, RZ, RZ, R11 ;  /* 0x000000ffff097224 */ /* 0x000fe200078e000b */
[----:B------:R-:W-:-:S03]  /*0370*/  ISETP.GE.AND P1, PT, R10, RZ, PT ;  /* 0x000000ff0a00720c */ /* 0x000fc60003f26270 */
[----:B------:R-:W-:-:S04]  /*0380*/  IMAD.HI.U32 R8, R8, R9, RZ ;  /* 0x0000000908087227 */ /* 0x000fc800078e00ff */
[----:B------:R-:W-:-:S05]  /*0390*/  IMAD R12, R8, R12, R9 ;  /* 0x0000000c080c7224 */ /* 0x000fca00078e0209 */
[----:B------:R-:W-:Y:S01]  /*03a0*/  ISETP.GT.U32.AND P2, PT, R5, R12, PT ;  /* 0x0000000c0500720c */ /* 0x000fe20003f44070 */
[----:B0-----:R-:W0:-:S12]  /*03b0*/  MUFU.RCP R7, R7 ;  /* 0x0000000700077308 */ /* 0x001e180000001000 */
[-C--:B------:R-:W-:Y:S02]  /*03c0*/  @!P2 IADD3 R12, PT, PT, R12, -R5.reuse, RZ ;  /* 0x800000050c0ca210 */ /* 0x080fe40007ffe0ff */
[----:B------:R-:W-:Y:S02]  /*03d0*/  @!P2 IADD3 R8, PT, PT, R8, 0x1, RZ ;  /* 0x000000010808a810 */ /* 0x000fe40007ffe0ff */
[----:B------:R-:W-:Y:S01]  /*03e0*/  ISETP.GE.U32.AND P0, PT, R12, R5, PT ;  /* 0x000000050c00720c */ /* 0x000fe20003f06070 */
[----:B0-----:R-:W-:Y:S01]  /*03f0*/  VIADD R9, R7, 0xffffffe ;  /* 0x0ffffffe07097836 */ /* 0x001fe20000000000 */
[----:B------:R-:W-:-:S05]  /*0400*/  ISETP.NE.AND P2, PT, R3, RZ, PT ;  /* 0x000000ff0300720c */ /* 0x000fca0003f45270 */
[----:B------:R-:W0:Y:S06]  /*0410*/  F2I.FTZ.U32.TRUNC.NTZ R9, R9 ;  /* 0x0000000900097305 */ /* 0x000e2c000021f000 */
[----:B------:R-:W-:-:S05]  /*0420*/  @P0 VIADD R8, R8, 0x1 ;  /* 0x0000000108080836 */ /* 0x000fca0000000000 */
[----:B------:R-:W-:Y:S02]  /*0430*/  @!P1 IADD3 R8, PT, PT, -R8, RZ, RZ ;  /* 0x000000ff08089210 */ /* 0x000fe40007ffe1ff */
[----:B------:R-:W-:Y:S01]  /*0440*/  @!P2 LOP3.LUT R8, RZ, R3, RZ, 0x33, !PT ;  /* 0x00000003ff08a212 */ /* 0x000fe200078e33ff */
[----:B0-----:R-:W-:-:S04]  /*0450*/  IMAD.MOV R5, RZ, RZ, -R9 ;  /* 0x000000ffff057224 */ /* 0x001fc800078e0a09 */
[----:B------:R-:W-:Y:S01]  /*0460*/  IMAD R3, R2, R8, RZ ;  /* 0x0000000802037224 */ /* 0x000fe200078e02ff */
[----:B------:R-:W-:Y:S01]  /*0470*/  IABS R8, R4 ;  /* 0x0000000400087213 */ /* 0x000fe20000000000 */
[----:B------:R-:W-:-:S03]  /*0480*/  IMAD R5, R5, R6, RZ ;  /* 0x0000000605057224 */ /* 0x000fc600078e02ff */
[----:B------:R-:W-:Y:S01]  /*0490*/  IADD3 R10, PT, PT, RZ, -R8, RZ ;  /* 0x80000008ff0a7210 */ /* 0x000fe20007ffe0ff */
[----:B------:R-:W-:Y:S01]  /*04a0*/  IMAD.MOV.U32 R8, RZ, RZ, RZ ;  /* 0x000000ffff087224 */ /* 0x000fe200078e00ff */
[----:B------:R-:W-:Y:S02]  /*04b0*/  IABS R7, R3 ;  /* 0x0000000300077213 */ /* 0x000fe40000000000 */
[----:B------:R-:W-:Y:S01]  /*04c0*/  LOP3.LUT R3, R3, R4, RZ, 0x3c, !PT ;  /* 0x0000000403037212 */ /* 0x000fe200078e3cff */
[----:B------:R-:W-:Y:S01]  /*04d0*/  IMAD.HI.U32 R8, R9, R5, R8 ;  /* 0x0000000509087227 */ /* 0x000fe200078e0008 */
[----:B------:R-:W-:Y:S02]  /*04e0*/  MOV R5, R7 ;  /* 0x0000000700057202 */ /* 0x000fe40000000f00 */
[----:B------:R-:W-:Y:S01]  /*04f0*/  ISETP.GE.AND P1, PT, R3, RZ, PT ;  /* 0x000000ff0300720c */ /* 0x000fe20003f26270 */
[----:B------:R-:W-:Y:S02]  /*0500*/  IMAD.MOV.U32 R7, RZ, RZ, R10 ;  /* 0x000000ffff077224 */ /* 0x000fe400078e000a */
[----:B------:R-:W-:-:S04]  /*0510*/  IMAD.HI.U32 R8, R8, R5, RZ ;  /* 0x0000000508087227 */ /* 0x000fc800078e00ff */
[----:B------:R-:W-:-:S05]  /*0520*/  IMAD R5, R8, R7, R5 ;  /* 0x0000000708057224 */ /* 0x000fca00078e0205 */
[----:B------:R-:W-:-:S13]  /*0530*/  ISETP.GT.U32.AND P2, PT, R6, R5, PT ;  /* 0x000000050600720c */ /* 0x000fda0003f44070 */
[-C--:B------:R-:W-:Y:S01]  /*0540*/  @!P2 IADD3 R5, PT, PT, R5, -R6.reuse, RZ ;  /* 0x800000060505a210 */ /* 0x080fe20007ffe0ff */
[----:B------:R-:W-:Y:S01]  /*0550*/  @!P2 VIADD R8, R8, 0x1 ;  /* 0x000000010808a836 */ /* 0x000fe20000000000 */
[----:B------:R-:W-:Y:S02]  /*0560*/  ISETP.NE.AND P2, PT, R4, RZ, PT ;  /* 0x000000ff0400720c */ /* 0x000fe40003f45270 */
[----:B------:R-:W-:Y:S02]  /*0570*/  ISETP.GE.U32.AND P0, PT, R5, R6, PT ;  /* 0x000000060500720c */ /* 0x000fe40003f06070 */
[----:B------:R-:W0:Y:S01]  /*0580*/  LDC.64 R6, c[0x0][0x388] ;  /* 0x0000e200ff067b82 */ /* 0x000e220000000a00 */
[----:B------:R-:W-:-:S10]  /*0590*/  IADD3 R5, PT, PT, R2, -0x1, RZ ;  /* 0xffffffff02057810 */ /* 0x000fd40007ffe0ff */
[----:B------:R-:W-:-:S05]  /*05a0*/  @P0 IADD3 R8, PT, PT, R8, 0x1, RZ ;  /* 0x0000000108080810 */ /* 0x000fca0007ffe0ff */
[----:B------:R-:W-:Y:S01]  /*05b0*/  @!P1 IMAD.MOV R8, RZ, RZ, -R8 ;  /* 0x000000ffff089224 */ /* 0x000fe200078e0a08 */
[----:B------:R-:W-:Y:S01]  /*05c0*/  @!P2 LOP3.LUT R8, RZ, R4, RZ, 0x33, !PT ;  /* 0x00000004ff08a212 */ /* 0x000fe200078e33ff */
[----:B------:R-:W-:-:S04]  /*05d0*/  IMAD R4, R2, R2, RZ ;  /* 0x0000000202047224 */ /* 0x000fc800078e02ff */
[----:B------:R-:W-:Y:S02]  /*05e0*/  IMAD R5, R5, R4, R8 ;  /* 0x0000000405057224 */ /* 0x000fe400078e0208 */
[----:B0-----:R-:W-:-:S05]  /*05f0*/  IMAD.WIDE R2, R0, 0x4, R6 ;  /* 0x0000000400027825 */ /* 0x001fca00078e0206 */
[----:B------:R-:W-:Y:S01]  /*0600*/  STG.E desc[UR4][R2.64], R5 ;  /* 0x0000000502007986 */ /* 0x000fe2000c101904 */
[----:B------:R-:W-:Y:S05]  /*0610*/  EXIT ;  /* 0x000000000000794d */ /* 0x000fea0003800000 */
.L_x_0:
[----:B------:R-:W-:-:S00]  /*0620*/  BRA `(.L_x_0) ;  /* 0xfffffffc00fc7947 */ /* 0x000fc0000383ffff */
[----:B------:R-:W-:-:S00]  /*0630*/  NOP ;  /* 0x0000000000007918 */ /* 0x000fc00000000000 */
        /* <DEDUP_REMOVED lines=12> */
.L_x_17:


//--------------------- .text._Z11sprintf_gpui    --------------------------
	.section	.text._Z11sprintf_gpui,"ax",@progbits
	.align	128
.text._Z11sprintf_gpui:
        .type           _Z11sprintf_gpui,@function
        .size           _Z11sprintf_gpui,(.L_x_18 - _Z11sprintf_gpui)
        .other          _Z11sprintf_gpui,@"STO_CUDA_ENTRY STV_DEFAULT"
_Z11sprintf_gpui:
[----:B------:R-:W0:Y:S01]  /*0000*/  LDC R1, c[0x0][0x37c] ;  /* 0x0000df00ff017b82 */ /* 0x000e220000000800 */
[----:B------:R-:W1:Y:S07]  /*0010*/  S2R R0, SR_TID.X ;  /* 0x0000000000007919 */ /* 0x000e6e0000002100 */
[----:B------:R-:W2:Y:S01]  /*0020*/  S2UR UR4, SR_CTAID.X ;  /* 0x00000000000479c3 */ /* 0x000ea20000002500 */
[----:B------:R-:W3:Y:S01]  /*0030*/  LDCU UR6, c[0x0][0x2fc] ;  /* 0x00005f80ff0677ac */ /* 0x000ee20008000800 */
[----:B------:R-:W-:Y:S01]  /*0040*/  MOV R2, 0x8 ;  /* 0x0000000800027802 */ /* 0x000fe20000000f00 */
[----:B0-----:R-:W-:Y:S01]  /*0050*/  VIADD R1, R1, 0xfffffff8 ;  /* 0xfffffff801017836 */ /* 0x001fe20000000000 */
[----:B------:R-:W2:Y:S04]  /*0060*/  LDCU UR5, c[0x0][0x360] ;  /* 0x00006c00ff0577ac */ /* 0x000ea80008000800 */
[----:B------:R-:W1:Y:S01]  /*0070*/  LDC R3, c[0x0][0x380] ;  /* 0x0000e000ff037b82 */ /* 0x000e620000000800 */
[----:B------:R-:W0:Y:S01]  /*0080*/  LDCU.64 UR8, c[0x4][URZ] ;  /* 0x01000000ff0877ac */ /* 0x000e220008000a00 */
[----:B--2---:R-:W-:Y:S01]  /*0090*/  UIMAD UR4, UR4, UR5, URZ ;  /* 0x00000005040472a4 */ /* 0x004fe2000f8e02ff */
[----:B------:R-:W2:Y:S01]  /*00a0*/  LDCU UR5, c[0x0][0x2f8] ;  /* 0x00005f00ff0577ac */ /* 0x000ea20008000800 */
[----:B0-----:R-:W-:Y:S01]  /*00b0*/  IMAD.U32 R4, RZ, RZ, UR8 ;  /* 0x00000008ff047e24 */ /* 0x001fe2000f8e00ff */
[----:B------:R-:W-:-:S03]  /*00c0*/  MOV R5, UR9 ;  /* 0x0000000900057c02 */ /* 0x000fc60008000f00 */
[----:B-1----:R-:W-:Y:S02]  /*00d0*/  IMAD R0, R3, UR4, R0 ;  /* 0x0000000403007c24 */ /* 0x002fe4000f8e0200 */
[----:B------:R-:W0:Y:S03]  /*00e0*/  LDC.64 R2, c[0x4][R2] ;  /* 0x0100000002027b82 */ /* 0x000e260000000a00 */
[----:B------:R1:W-:Y:S01]  /*00f0*/  STL [R1], R0 ;  /* 0x0000000001007387 */ /* 0x0003e20000100800 */
[----:B--2---:R-:W-:-:S05]  /*0100*/  IADD3 R6, P0, PT, R1, UR5, RZ ;  /* 0x0000000501067c10 */ /* 0x004fca000ff1e0ff */
[----:B---3--:R-:W-:-:S08]  /*0110*/  IMAD.X R7, RZ, RZ, UR6, P0 ;  /* 0x00000006ff077e24 */ /* 0x008fd000080e06ff */
[----:B------:R-:W-:-:S07]  /*0120*/  LEPC R20, `(.L_x_1) ;  /* 0x000000001014794e */ /* 0x000fce0000000000 */
[----:B01----:R-:W-:Y:S05]  /*0130*/  CALL.ABS.NOINC R2 ;  /* 0x0000000002007343 */ /* 0x003fea0003c00000 */
.L_x_1:
[----:B------:R-:W-:Y:S05]  /*0140*/  EXIT ;  /* 0x000000000000794d */ /* 0x000fea0003800000 */
.L_x_2:
        /* <DEDUP_REMOVED lines=11> */
.L_x_18:


//--------------------- .text._Z3sumPiS_          --------------------------
	.section	.text._Z3sumPiS_,"ax",@progbits
	.align	128
.text._Z3sumPiS_:
        .type           _Z3sumPiS_,@function
        .size           _Z3sumPiS_,(.L_x_19 - _Z3sumPiS_)
        .other          _Z3sumPiS_,@"STO_CUDA_ENTRY STV_DEFAULT"
_Z3sumPiS_:
[----:B------:R-:W-:Y:S08]  /*0000*/  LDC R1, c[0x0][0x37c] ;  /* 0x0000df00ff017b82 */ /* 0x000ff00000000800 */
[----:B------:R-:W0:Y:S01]  /*0010*/  LDC R0, c[0x0][0x360] ;  /* 0x0000d800ff007b82 */ /* 0x000e220000000800 */
[----:B------:R-:W1:Y:S01]  /*0020*/  S2R R3, SR_TID.X ;  /* 0x0000000000037919 */ /* 0x000e620000002100 */
[----:B------:R-:W2:Y:S01]  /*0030*/  LDCU.64 UR4, c[0x0][0x358] ;  /* 0x00006b00ff0477ac */ /* 0x000ea20008000a00 */
[----:B------:R-:W-:-:S02]  /*0040*/  CS2R R4, SRZ ;  /* 0x0000000000047805 */ /* 0x000fc4000001ff00 */
[C---:B0-----:R-:W-:Y:S02]  /*0050*/  ISETP.GE.U32.AND P0, PT, R0.reuse, 0x10, PT ;  /* 0x000000100000780c */ /* 0x041fe40003f06070 */
[----:B------:R-:W-:-:S04]  /*0060*/  LOP3.LUT R21, R0, 0xf, RZ, 0xc0, !PT ;  /* 0x0000000f00157812 */ /* 0x000fc800078ec0ff */
[----:B------:R-:W-:Y:S01]  /*0070*/  ISETP.NE.AND P1, PT, R21, RZ, PT ;  /* 0x000000ff1500720c */ /* 0x000fe20003f25270 */
[----:B-1----:R-:W-:-:S06]  /*0080*/  IMAD R2, R0, R3, RZ ;  /* 0x0000000300027224 */ /* 0x002fcc00078e02ff */
[----:B--2---:R-:W-:Y:S06]  /*0090*/  @!P0 BRA `(.L_x_3) ;  /* 0x0000000000988947 */ /* 0x004fec0003800000 */
[----:B------:R-:W0:Y:S01]  /*00a0*/  LDC.64 R6, c[0x0][0x380] ;  /* 0x0000e000ff067b82 */ /* 0x000e220000000a00 */
[C---:B------:R-:W-:Y:S01]  /*00b0*/  LOP3.LUT R8, R0.reuse, 0xfffffff0, RZ, 0xc0, !PT ;  /* 0xfffffff000087812 */ /* 0x040fe200078ec0ff */
[----:B------:R-:W-:Y:S01]  /*00c0*/  IMAD.MOV.U32 R4, RZ, RZ, RZ ;  /* 0x000000ffff047224 */ /* 0x000fe200078e00ff */
[----:B------:R-:W-:-:S03]  /*00d0*/  LOP3.LUT R5, R0, 0x7f0, RZ, 0xc0, !PT ;  /* 0x000007f000057812 */ /* 0x000fc600078ec0ff */
[----:B------:R-:W-:Y:S02]  /*00e0*/  IMAD.MOV R8, RZ, RZ, -R8 ;  /* 0x000000ffff087224 */ /* 0x000fe400078e0a08 */
[----:B0-----:R-:W-:-:S03]  /*00f0*/  IMAD.WIDE.U32 R6, R2, 0x4, R6 ;  /* 0x0000000402067825 */ /* 0x001fc600078e0006 */
[----:B------:R-:W-:-:S05]  /*0100*/  IADD3 R14, P2, PT, R6, 0x20, RZ ;  /* 0x00000020060e7810 */ /* 0x000fca0007f5e0ff */
[----:B------:R-:W-:-:S08]  /*0110*/  IMAD.X R7, RZ, RZ, R7, P2 ;  /* 0x000000ffff077224 */ /* 0x000fd000010e0607 */
.L_x_4:
[----:B------:R-:W-:-:S05]  /*0120*/  IMAD.MOV.U32 R6, RZ, RZ, R14 ;  /* 0x000000ffff067224 */ /* 0x000fca00078e000e */
[----:B------:R-:W2:Y:S04]  /*0130*/  LDG.E R15, desc[UR4][R6.64+-0x20] ;  /* 0xffffe004060f7981 */ /* 0x000ea8000c1e1900 */
[----:B------:R-:W2:Y:S04]  /*0140*/  LDG.E R16, desc[UR4][R6.64+-0x1c] ;  /* 0xffffe40406107981 */ /* 0x000ea8000c1e1900 */
[----:B------:R-:W3:Y:S04]  /*0150*/  LDG.E R18, desc[UR4][R6.64+-0x18] ;  /* 0xffffe80406127981 */ /* 0x000ee8000c1e1900 */
[----:B------:R-:W3:Y:S04]  /*0160*/  LDG.E R17, desc[UR4][R6.64+-0x14] ;  /* 0xffffec0406117981 */ /* 0x000ee8000c1e1900 */
[----:B------:R-:W4:Y:S04]  /*0170*/  LDG.E R20, desc[UR4][R6.64+-0x10] ;  /* 0xfffff00406147981 */ /* 0x000f28000c1e1900 */
[----:B------:R-:W4:Y:S04]  /*0180*/  LDG.E R19, desc[UR4][R6.64+-0xc] ;  /* 0xfffff40406137981 */ /* 0x000f28000c1e1900 */
[----:B------:R-:W5:Y:S04]  /*0190*/  LDG.E R22, desc[UR4][R6.64+-0x8] ;  /* 0xfffff80406167981 */ /* 0x000f68000c1e1900 */
        /* <DEDUP_REMOVED lines=8> */
[----:B------:R0:W5:Y:S01]  /*0220*/  LDG.E R10, desc[UR4][R6.64+0x1c] ;  /* 0x00001c04060a7981 */ /* 0x000162000c1e1900 */
[----:B------:R-:W-:-:S05]  /*0230*/  VIADD R8, R8, 0x10 ;  /* 0x0000001008087836 */ /* 0x000fca0000000000 */
[----:B------:R-:W-:Y:S02]  /*0240*/  ISETP.NE.AND P2, PT, R8, RZ, PT ;  /* 0x000000ff0800720c */ /* 0x000fe40003f45270 */
[----:B--2---:R-:W-:-:S04]  /*0250*/  IADD3 R15, PT, PT, R16, R15, R4 ;  /* 0x0000000f100f7210 */ /* 0x004fc80007ffe004 */
[----:B---3--:R-:W-:-:S04]  /*0260*/  IADD3 R15, PT, PT, R17, R18, R15 ;  /* 0x00000012110f7210 */ /* 0x008fc80007ffe00f */
[----:B----4-:R-:W-:-:S04]  /*0270*/  IADD3 R15, PT, PT, R19, R20, R15 ;  /* 0x00000014130f7210 */ /* 0x010fc80007ffe00f */
[----:B-----5:R-:W-:-:S04]  /*0280*/  IADD3 R15, PT, PT, R23, R22, R15 ;  /* 0x00000016170f7210 */ /* 0x020fc80007ffe00f */
[----:B------:R-:W-:-:S04]  /*0290*/  IADD3 R15, PT, PT, R25, R24, R15 ;  /* 0x00000018190f7210 */ /* 0x000fc80007ffe00f */
[----:B------:R-:W-:Y:S02]  /*02a0*/  IADD3 R13, PT, PT, R13, R14, R15 ;  /* 0x0000000e0d0d7210 */ /* 0x000fe40007ffe00f */
[----:B------:R-:W-:-:S05]  /*02b0*/  IADD3 R14, P3, PT, R6, 0x40, RZ ;  /* 0x00000040060e7810 */ /* 0x000fca0007f7e0ff */
[----:B0-----:R-:W-:Y:S01]  /*02c0*/  IMAD.X R7, RZ, RZ, R7, P3 ;  /* 0x000000ffff077224 */ /* 0x001fe200018e0607 */
[----:B------:R-:W-:-:S04]  /*02d0*/  IADD3 R9, PT, PT, R12, R9, R13 ;  /* 0x000000090c097210 */ /* 0x000fc80007ffe00d */
[----:B------:R-:W-:Y:S01]  /*02e0*/  IADD3 R4, PT, PT, R10, R11, R9 ;  /* 0x0000000b0a047210 */ /* 0x000fe20007ffe009 */
[----:B------:R-:W-:Y:S06]  /*02f0*/  @P2 BRA `(.L_x_4) ;  /* 0xfffffffc00882947 */ /* 0x000fec000383ffff */
.L_x_3:
[----:B------:R-:W-:Y:S05]  /*0300*/  @!P1 BRA `(.L_x_5) ;  /* 0x0000000000e49947 */ /* 0x000fea0003800000 */
[----:B------:R-:W-:Y:S02]  /*0310*/  ISETP.GE.U32.AND P3, PT, R21, 0x8, PT ;  /* 0x000000081500780c */ /* 0x000fe40003f66070 */
[----:B------:R-:W-:-:S04]  /*0320*/  LOP3.LUT R17, R0, 0x7, RZ, 0xc0, !PT ;  /* 0x0000000700117812 */ /* 0x000fc800078ec0ff */
[----:B------:R-:W-:-:S07]  /*0330*/  ISETP.NE.AND P2, PT, R17, RZ, PT ;  /* 0x000000ff1100720c */ /* 0x000fce0003f45270 */
[----:B------:R-:W-:Y:S06]  /*0340*/  @!P3 BRA `(.L_x_6) ;  /* 0x000000000054b947 */ /* 0x000fec0003800000 */
[----:B------:R-:W0:Y:S01]  /*0350*/  LDC.64 R8, c[0x0][0x380] ;  /* 0x0000e000ff087b82 */ /* 0x000e220000000a00 */
[----:B------:R-:W1:Y:S01]  /*0360*/  LDCU.64 UR6, c[0x0][0x380] ;  /* 0x00007000ff0677ac */ /* 0x000e620008000a00 */
[C---:B------:R-:W-:Y:S01]  /*0370*/  IADD3 R10, P3, PT, R2.reuse, R5, RZ ;  /* 0x00000005020a7210 */ /* 0x040fe20007f7e0ff */
[----:B------:R-:W-:-:S04]  /*0380*/  IMAD.IADD R7, R2, 0x1, R5 ;  /* 0x0000000102077824 */ /* 0x000fc800078e0205 */
[----:B------:R-:W-:Y:S01]  /*0390*/  IMAD.X R11, RZ, RZ, RZ, P3 ;  /* 0x000000ffff0b7224 */ /* 0x000fe200018e06ff */
[----:B-1----:R-:W-:Y:S01]  /*03a0*/  LEA R6, P3, R10, UR6, 0x2 ;  /* 0x000000060a067c11 */ /* 0x002fe2000f8610ff */
[----:B0-----:R-:W-:-:S03]  /*03b0*/  IMAD.WIDE.U32 R8, R7, 0x4, R8 ;  /* 0x0000000407087825 */ /* 0x001fc600078e0008 */
[----:B------:R-:W-:-:S03]  /*03c0*/  LEA.HI.X R7, R10, UR7, R11, 0x2, P3 ;  /* 0x000000070a077c11 */ /* 0x000fc600098f140b */
[----:B------:R-:W2:Y:S04]  /*03d0*/  LDG.E R9, desc[UR4][R8.64] ;  /* 0x0000000408097981 */ /* 0x000ea8000c1e1900 */
[----:B------:R-:W2:Y:S04]  /*03e0*/  LDG.E R10, desc[UR4][R6.64+0x4] ;  /* 0x00000404060a7981 */ /* 0x000ea8000c1e1900 */
[----:B------:R-:W3:Y:S04]  /*03f0*/  LDG.E R11, desc[UR4][R6.64+0x8] ;  /* 0x00000804060b7981 */ /* 0x000ee8000c1e1900 */
[----:B------:R-:W3:Y:S04]  /*0400*/  LDG.E R12, desc[UR4][R6.64+0xc] ;  /* 0x00000c04060c7981 */ /* 0x000ee8000c1e1900 */
[----:B------:R-:W4:Y:S04]  /*0410*/  LDG.E R13, desc[UR4][R6.64+0x10] ;  /* 0x00001004060d7981 */ /* 0x000f28000c1e1900 */
[----:B------:R-:W4:Y:S04]  /*0420*/  LDG.E R14, desc[UR4][R6.64+0x14] ;  /* 0x00001404060e7981 */ /* 0x000f28000c1e1900 */
[----:B------:R-:W5:Y:S04]  /*0430*/  LDG.E R15, desc[UR4][R6.64+0x18] ;  /* 0x00001804060f7981 */ /* 0x000f68000c1e1900 */
[----:B------:R-:W5:Y:S01]  /*0440*/  LDG.E R16, desc[UR4][R6.64+0x1c] ;  /* 0x00001c0406107981 */ /* 0x000f62000c1e1900 */
[----:B------:R-:W-:Y:S01]  /*0450*/  VIADD R5, R5, 0x8 ;  /* 0x0000000805057836 */ /* 0x000fe20000000000 */
[----:B--2---:R-:W-:-:S04]  /*0460*/  IADD3 R10, PT, PT, R10, R9, R4 ;  /* 0x000000090a0a7210 */ /* 0x004fc80007ffe004 */
[----:B---3--:R-:W-:-:S04]  /*0470*/  IADD3 R10, PT, PT, R12, R11, R10 ;  /* 0x0000000b0c0a7210 */ /* 0x008fc80007ffe00a */
[----:B----4-:R-:W-:-:S04]  /*0480*/  IADD3 R10, PT, PT, R14, R13, R10 ;  /* 0x0000000d0e0a7210 */ /* 0x010fc80007ffe00a */
[----:B-----5:R-:W-:-:S07]  /*0490*/  IADD3 R4, PT, PT, R16, R15, R10 ;  /* 0x0000000f10047210 */ /* 0x020fce0007ffe00a */
.L_x_6:
        /* <DEDUP_REMOVED lines=16> */
[----:B------:R-:W3:Y:S01]  /*05a0*/  LDG.E R12, desc[UR4][R6.64+0xc] ;  /* 0x00000c04060c7981 */ /* 0x000ee2000c1e1900 */
[----:B------:R-:W-:Y:S01]  /*05b0*/  VIADD R5, R5, 0x4 ;  /* 0x0000000405057836 */ /* 0x000fe20000000000 */
[----:B--2---:R-:W-:-:S04]  /*05c0*/  IADD3 R4, PT, PT, R11, R9, R4 ;  /* 0x000000090b047210 */ /* 0x004fc80007ffe004 */
[----:B---3--:R-:W-:-:S07]  /*05d0*/  IADD3 R4, PT, PT, R12, R13, R4 ;  /* 0x0000000d0c047210 */ /* 0x008fce0007ffe004 */
.L_x_7:
[----:B------:R-:W-:Y:S05]  /*05e0*/  @!P2 BRA `(.L_x_5) ;  /* 0x00000000002ca947 */ /* 0x000fea0003800000 */
[----:B------:R-:W0:Y:S01]  /*05f0*/  LDC.64 R6, c[0x0][0x380] ;  /* 0x0000e000ff067b82 */ /* 0x000e220000000a00 */
[----:B------:R-:W-:Y:S02]  /*0600*/  IMAD.IADD R5, R2, 0x1, R5 ;  /* 0x0000000102057824 */ /* 0x000fe400078e0205 */
[----:B------:R-:W-:Y:S02]  /*0610*/  IMAD.MOV R10, RZ, RZ, -R10 ;  /* 0x000000ffff0a7224 */ /* 0x000fe400078e0a0a */
[----:B0-----:R-:W-:-:S07]  /*0620*/  IMAD.WIDE.U32 R6, R5, 0x4, R6 ;  /* 0x0000000405067825 */ /* 0x001fce00078e0006 */
.L_x_8:
[----:B------:R0:W2:Y:S01]  /*0630*/  LDG.E R5, desc[UR4][R6.64] ;  /* 0x0000000406057981 */ /* 0x0000a2000c1e1900 */
[----:B------:R-:W-:-:S05]  /*0640*/  VIADD R10, R10, 0x1 ;  /* 0x000000010a0a7836 */ /* 0x000fca0000000000 */
[----:B------:R-:W-:Y:S02]  /*0650*/  ISETP.NE.AND P2, PT, R10, RZ, PT ;  /* 0x000000ff0a00720c */ /* 0x000fe40003f45270 */
[----:B0-----:R-:W-:-:S05]  /*0660*/  IADD3 R6, P3, PT, R6, 0x4, RZ ;  /* 0x0000000406067810 */ /* 0x001fca0007f7e0ff */
[----:B------:R-:W-:Y:S02]  /*0670*/  IMAD.X R7, RZ, RZ, R7, P3 ;  /* 0x000000ffff077224 */ /* 0x000fe400018e0607 */
[----:B--2---:R-:W-:-:S04]  /*0680*/  IMAD.IADD R4, R5, 0x1, R4 ;  /* 0x0000000105047824 */ /* 0x004fc800078e0204 */
[----:B------:R-:W-:Y:S05]  /*0690*/  @P2 BRA `(.L_x_8) ;  /* 0xfffffffc00e42947 */ /* 0x000fea000383ffff */
.L_x_5:
[----:B------:R-:W0:Y:S01]  /*06a0*/  S2R R5, SR_CgaCtaId ;  /* 0x0000000000057919 */ /* 0x000e220000008800 */
[----:B------:R-:W-:Y:S02]  /*06b0*/  MOV R2, 0x400 ;  /* 0x0000040000027802 */ /* 0x000fe40000000f00 */
[----:B------:R-:W-:Y:S02]  /*06c0*/  ISETP.NE.AND P2, PT, R3, RZ, PT ;  /* 0x000000ff0300720c */ /* 0x000fe40003f45270 */
[----:B0-----:R-:W-:-:S05]  /*06d0*/  LEA R2, R5, R2, 0x18 ;  /* 0x0000000205027211 */ /* 0x001fca00078ec0ff */
[----:B------:R-:W-:-:S05]  /*06e0*/  IMAD R3, R3, 0x4, R2 ;  /* 0x0000000403037824 */ /* 0x000fca00078e0202 */
[----:B------:R0:W-:Y:S01]  /*06f0*/  STS [R3], R4 ;  /* 0x0000000403007388 */ /* 0x0001e20000000800 */
[----:B------:R-:W-:Y:S06]  /*0700*/  BAR.SYNC.DEFER_BLOCKING 0x0 ;  /* 0x0000000000007b1d */ /* 0x000fec0000010000 */
[----:B------:R-:W-:Y:S05]  /*0710*/  @P2 EXIT ;  /* 0x000000000000294d */ /* 0x000fea0003800000 */
[----:B0-----:R-:W-:Y:S02]  /*0720*/  IMAD.MOV.U32 R3, RZ, RZ, RZ ;  /* 0x000000ffff037224 */ /* 0x001fe400078e00ff */
[----:B------:R-:W-:Y:S01]  /*0730*/  IMAD.MOV.U32 R20, RZ, RZ, RZ ;  /* 0x000000ffff147224 */ /* 0x000fe200078e00ff */
[----:B------:R-:W-:Y:S06]  /*0740*/  @!P0 BRA `(.L_x_9) ;  /* 0x0000000000548947 */ /* 0x000fec0003800000 */
[----:B------:R-:W-:Y:S01]  /*0750*/  LOP3.LUT R23, R0, 0xfffffff0, RZ, 0xc0, !PT ;  /* 0xfffffff000177812 */ /* 0x000fe200078ec0ff */
[----:B------:R-:W-:Y:S01]  /*0760*/  VIADD R22, R2, 0x20 ;  /* 0x0000002002167836 */ /* 0x000fe20000000000 */
[----:B------:R-:W-:Y:S01]  /*0770*/  LOP3.LUT R3, R0, 0x7f0, RZ, 0xc0, !PT ;  /* 0x000007f000037812 */ /* 0x000fe200078ec0ff */
[----:B------:R-:W-:Y:S02]  /*0780*/  IMAD.MOV.U32 R20, RZ, RZ, RZ ;  /* 0x000000ffff147224 */ /* 0x000fe400078e00ff */
[----:B------:R-:W-:-:S07]  /*0790*/  IMAD.MOV R23, RZ, RZ, -R23 ;  /* 0x000000ffff177224 */ /* 0x000fce00078e0a17 */
.L_x_10:
[----:B------:R-:W0:Y:S01]  /*07a0*/  LDS.128 R4, [R22+-0x20] ;  /* 0xffffe00016047984 */ /* 0x000e220000000c00 */
[----:B------:R-:W-:-:S03]  /*07b0*/  VIADD R23, R23, 0x10 ;  /* 0x0000001017177836 */ /* 0x000fc60000000000 */
[----:B------:R-:W1:Y:S02]  /*07c0*/  LDS.128 R8, [R22+-0x10] ;  /* 0xfffff00016087984 */ /* 0x000e640000000c00 */
[----:B------:R-:W-:Y:S02]  /*07d0*/  ISETP.NE.AND P0, PT, R23, RZ, PT ;  /* 0x000000ff1700720c */ /* 0x000fe40003f05270 */
[----:B------:R-:W2:Y:S04]  /*07e0*/  LDS.128 R12, [R22] ;  /* 0x00000000160c7984 */ /* 0x000ea80000000c00 */
[----:B------:R3:W4:Y:S02]  /*07f0*/  LDS.128 R16, [R22+0x10] ;  /* 0x0000100016107984 */ /* 0x0007240000000c00 */
[----:B---3--:R-:W-:Y:S01]  /*0800*/  VIADD R22, R22, 0x40 ;  /* 0x0000004016167836 */ /* 0x008fe20000000000 */
[----:B0-----:R-:W-:-:S04]  /*0810*/  IADD3 R4, PT, PT, R5, R4, R20 ;  /* 0x0000000405047210 */ /* 0x001fc80007ffe014 */
[----:B------:R-:W-:-:S04]  /*0820*/  IADD3 R4, PT, PT, R7, R6, R4 ;  /* 0x0000000607047210 */ /* 0x000fc80007ffe004 */
[----:B-1----:R-:W-:-:S04]  /*0830*/  IADD3 R4, PT, PT, R9, R8, R4 ;  /* 0x0000000809047210 */ /* 0x002fc80007ffe004 */
[----:B------:R-:W-:-:S04]  /*0840*/  IADD3 R4, PT, PT, R11, R10, R4 ;  /* 0x0000000a0b047210 */ /* 0x000fc80007ffe004 */
[----:B--2---:R-:W-:-:S04]  /*0850*/  IADD3 R4, PT, PT, R13, R12, R4 ;  /* 0x0000000c0d047210 */ /* 0x004fc80007ffe004 */
[----:B------:R-:W-:-:S04]  /*0860*/  IADD3 R4, PT, PT, R15, R14, R4 ;  /* 0x0000000e0f047210 */ /* 0x000fc80007ffe004 */
[----:B----4-:R-:W-:-:S04]  /*0870*/  IADD3 R4, PT, PT, R17, R16, R4 ;  /* 0x0000001011047210 */ /* 0x010fc80007ffe004 */
[----:B------:R-:W-:Y:S01]  /*0880*/  IADD3 R20, PT, PT, R19, R18, R4 ;  /* 0x0000001213147210 */ /* 0x000fe20007ffe004 */
[----:B------:R-:W-:Y:S06]  /*0890*/  @P0 BRA `(.L_x_10) ;  /* 0xfffffffc00c00947 */ /* 0x000fec000383ffff */
.L_x_9:
[----:B------:R-:W-:Y:S05]  /*08a0*/  @!P1 BRA `(.L_x_11) ;  /* 0x0000000000789947 */ /* 0x000fea0003800000 */
[----:B------:R-:W-:Y:S02]  /*08b0*/  ISETP.GE.U32.AND P0, PT, R21, 0x8, PT ;  /* 0x000000081500780c */ /* 0x000fe40003f06070 */
[----:B------:R-:W-:-:S04]  /*08c0*/  LOP3.LUT R13, R0, 0x7, RZ, 0xc0, !PT ;  /* 0x00000007000d7812 */ /* 0x000fc800078ec0ff */
[----:B------:R-:W-:-:S07]  /*08d0*/  ISETP.NE.AND P1, PT, R13, RZ, PT ;  /* 0x000000ff0d00720c */ /* 0x000fce0003f25270 */
[----:B------:R-:W-:Y:S06]  /*08e0*/  @!P0 BRA `(.L_x_12) ;  /* 0x0000000000208947 */ /* 0x000fec0003800000 */
[C---:B------:R-:W-:Y:S02]  /*08f0*/  IMAD R12, R3.reuse, 0x4, R2 ;  /* 0x00000004030c7824 */ /* 0x040fe400078e0202 */
[----:B------:R-:W-:-:S03]  /*0900*/  VIADD R3, R3, 0x8 ;  /* 0x0000000803037836 */ /* 0x000fc60000000000 */
[----:B------:R-:W0:Y:S04]  /*0910*/  LDS.128 R4, [R12] ;  /* 0x000000000c047984 */ /* 0x000e280000000c00 */
[----:B------:R-:W1:Y:S01]  /*0920*/  LDS.128 R8, [R12+0x10] ;  /* 0x000010000c087984 */ /* 0x000e620000000c00 */
[----:B0-----:R-:W-:-:S04]  /*0930*/  IADD3 R4, PT, PT, R5, R4, R20 ;  /* 0x0000000405047210 */ /* 0x001fc80007ffe014 */
[----:B------:R-:W-:-:S04]  /*0940*/  IADD3 R4, PT, PT, R7, R6, R4 ;  /* 0x0000000607047210 */ /* 0x000fc80007ffe004 */
[----:B-1----:R-:W-:-:S04]  /*0950*/  IADD3 R4, PT, PT, R9, R8, R4 ;  /* 0x0000000809047210 */ /* 0x002fc80007ffe004 */
[----:B------:R-:W-:-:S07]  /*0960*/  IADD3 R20, PT, PT, R11, R10, R4 ;  /* 0x0000000a0b147210 */ /* 0x000fce0007ffe004 */
.L_x_12:
[----:B------:R-:W-:Y:S05]  /*0970*/  @!P1 BRA `(.L_x_11) ;  /* 0x0000000000449947 */ /* 0x000fea0003800000 */
[----:B------:R-:W-:Y:S02]  /*0980*/  ISETP.GE.U32.AND P0, PT, R13, 0x4, PT ;  /* 0x000000040d00780c */ /* 0x000fe40003f06070 */
[----:B------:R-:W-:-:S04]  /*0990*/  LOP3.LUT R0, R0, 0x3, RZ, 0xc0, !PT ;  /* 0x0000000300007812 */ /* 0x000fc800078ec0ff */
[----:B------:R-:W-:-:S07]  /*09a0*/  ISETP.NE.AND P1, PT, R0, RZ, PT ;  /* 0x000000ff0000720c */ /* 0x000fce0003f25270 */
[C---:B------:R-:W-:Y:S02]  /*09b0*/  @P0 IMAD R4, R3.reuse, 0x4, R2 ;  /* 0x0000000403040824 */ /* 0x040fe400078e0202 */
[----:B------:R-:W-:-:S04]  /*09c0*/  @P0 VIADD R3, R3, 0x4 ;  /* 0x0000000403030836 */ /* 0x000fc80000000000 */
[----:B------:R-:W0:Y:S02]  /*09d0*/  @P0 LDS.128 R4, [R4] ;  /* 0x0000000004040984 */ /* 0x000e240000000c00 */
[----:B0-----:R-:W-:-:S04]  /*09e0*/  @P0 IADD3 R5, PT, PT, R5, R4, R20 ;  /* 0x0000000405050210 */ /* 0x001fc80007ffe014 */
[----:B------:R-:W-:Y:S01]  /*09f0*/  @P0 IADD3 R20, PT, PT, R7, R6, R5 ;  /* 0x0000000607140210 */ /* 0x000fe20007ffe005 */
[----:B------:R-:W-:Y:S06]  /*0a00*/  @!P1 BRA `(.L_x_11) ;  /* 0x0000000000209947 */ /* 0x000fec0003800000 */
[----:B------:R-:W-:Y:S02]  /*0a10*/  IMAD R2, R3, 0x4, R2 ;  /* 0x0000000403027824 */ /* 0x000fe400078e0202 */
[----:B------:R-:W-:-:S07]  /*0a20*/  IMAD.MOV R0, RZ, RZ, -R0 ;  /* 0x000000ffff007224 */ /* 0x000fce00078e0a00 */
.L_x_13:
[----:B------:R0:W1:Y:S01]  /*0a30*/  LDS R3, [R2] ;  /* 0x0000000002037984 */ /* 0x0000620000000800 */
[----:B------:R-:W-:-:S05]  /*0a40*/  VIADD R0, R0, 0x1 ;  /* 0x0000000100007836 */ /* 0x000fca0000000000 */
[----:B------:R-:W-:Y:S01]  /*0a50*/  ISETP.NE.AND P0, PT, R0, RZ, PT ;  /* 0x000000ff0000720c */ /* 0x000fe20003f05270 */
[----:B0-----:R-:W-:Y:S02]  /*0a60*/  VIADD R2, R2, 0x4 ;  /* 0x0000000402027836 */ /* 0x001fe40000000000 */
[----:B-1----:R-:W-:-:S10]  /*0a70*/  IMAD.IADD R20, R3, 0x1, R20 ;  /* 0x0000000103147824 */ /* 0x002fd400078e0214 */
[----:B------:R-:W-:Y:S05]  /*0a80*/  @P0 BRA `(.L_x_13) ;  /* 0xfffffffc00e80947 */ /* 0x000fea000383ffff */
.L_x_11:
[----:B------:R-:W0:Y:S02]  /*0a90*/  LDC.64 R2, c[0x0][0x388] ;  /* 0x0000e200ff027b82 */ /* 0x000e240000000a00 */
[----:B0-----:R-:W-:Y:S01]  /*0aa0*/  STG.E desc[UR4][R2.64], R20 ;  /* 0x0000001402007986 */ /* 0x001fe2000c101904 */
[----:B------:R-:W-:Y:S05]  /*0ab0*/  EXIT ;  /* 0x000000000000794d */ /* 0x000fea0003800000 */
.L_x_14:
        /* <DEDUP_REMOVED lines=12> */
.L_x_19:


//--------------------- .text._Z12sumOfSquaresPiS_ --------------------------
	.section	.text._Z12sumOfSquaresPiS_,"ax",@progbits
	.align	128
.text._Z12sumOfSquaresPiS_:
        .type           _Z12sumOfSquaresPiS_,@function
        .size           _Z12sumOfSquaresPiS_,(.L_x_20 - _Z12sumOfSquaresPiS_)
        .other          _Z12sumOfSquaresPiS_,@"STO_CUDA_ENTRY STV_DEFAULT"
_Z12sumOfSquaresPiS_:
[----:B------:R-:W-:Y:S01]  /*0000*/  LDC R1, c[0x0][0x37c] ;  /* 0x0000df00ff017b82 */ /* 0x000fe20000000800 */
[----:B------:R-:W0:Y:S01]  /*0010*/  LDCU.64 UR4, c[0x0][0x380] ;  /* 0x00007000ff0477ac */ /* 0x000e220008000a00 */
[----:B------:R-:W-:Y:S01]  /*0020*/  IMAD.MOV.U32 R19, RZ, RZ, RZ ;  /* 0x000000ffff137224 */ /* 0x000fe200078e00ff */
[----:B------:R-:W1:Y:S01]  /*0030*/  LDCU.64 UR6, c[0x0][0x358] ;  /* 0x00006b00ff0677ac */ /* 0x000e620008000a00 */
[----:B0-----:R-:W-:-:S04]  /*0040*/  UIADD3 UR4, UP0, UPT, UR4, 0x8, URZ ;  /* 0x0000000804047890 */ /* 0x001fc8000ff1e0ff */
[----:B------:R-:W-:Y:S02]  /*0050*/  UIADD3.X UR5, UPT, UPT, URZ, UR5, URZ, UP0, !UPT ;  /* 0x00000005ff057290 */ /* 0x000fe400087fe4ff */
[----:B------:R-:W-:Y:S01]  /*0060*/  IMAD.U32 R2, RZ, RZ, UR4 ;  /* 0x00000004ff027e24 */ /* 0x000fe2000f8e00ff */
[----:B------:R-:W-:-:S03]  /*0070*/  UMOV UR4, URZ ;  /* 0x000000ff00047c82 */ /* 0x000fc60008000000 */
[----:B-1----:R-:W-:-:S07]  /*0080*/  IMAD.U32 R3, RZ, RZ, UR5 ;  /* 0x00000005ff037e24 */ /* 0x002fce000f8e00ff */
.L_x_15:
[----:B------:R-:W2:Y:S04]  /*0090*/  LDG.E R17, desc[UR6][R2.64+-0x8] ;  /* 0xfffff80602117981 */ /* 0x000ea8000c1e1900 */
[----:B------:R-:W3:Y:S04]  /*00a0*/  LDG.E R16, desc[UR6][R2.64+-0x4] ;  /* 0xfffffc0602107981 */ /* 0x000ee8000c1e1900 */
[----:B------:R-:W4:Y:S01]  /*00b0*/  LDG.E R0, desc[UR6][R2.64] ;  /* 0x0000000602007981 */ /* 0x000f22000c1e1900 */
[C---:B--2---:R-:W-:Y:S01]  /*00c0*/  IADD3 R22, PT, PT, R17.reuse, 0x1, RZ ;  /* 0x0000000111167810 */ /* 0x044fe20007ffe0ff */
[----:B------:R-:W-:-:S02]  /*00d0*/  VIADD R15, R17, 0x2 ;  /* 0x00000002110f7836 */ /* 0x000fc40000000000 */
[----:B------:R-:W-:Y:S01]  /*00e0*/  VIADD R14, R17, 0x3 ;  /* 0x00000003110e7836 */ /* 0x000fe20000000000 */
[----:B------:R-:W-:Y:S01]  /*00f0*/  IABS R24, R22 ;  /* 0x0000001600187213 */ /* 0x000fe20000000000 */
[C---:B---3--:R-:W-:Y:S01]  /*0100*/  VIADD R13, R16.reuse, 0x2 ;  /* 0x00000002100d7836 */ /* 0x048fe20000000000 */
[----:B------:R-:W-:Y:S02]  /*0110*/  IABS R20, R15 ;  /* 0x0000000f00147213 */ /* 0x000fe40000000000 */
[----:B------:R-:W0:Y:S01]  /*0120*/  I2F.RP R7, R24 ;  /* 0x0000001800077306 */ /* 0x000e220000209400 */
[----:B------:R-:W-:Y:S02]  /*0130*/  IABS R18, R14 ;  /* 0x0000000e00127213 */ /* 0x000fe40000000000 */
[----:B------:R-:W-:Y:S02]  /*0140*/  IADD3 R21, PT, PT, R16, 0x1, RZ ;  /* 0x0000000110157810 */ /* 0x000fe40007ffe0ff */
[----:B------:R-:W-:-:S02]  /*0150*/  IABS R12, R13 ;  /* 0x0000000d000c7213 */ /* 0x000fc40000000000 */
[----:B------:R-:W-:Y:S01]  /*0160*/  IABS R23, R21 ;  /* 0x0000001500177213 */ /* 0x000fe20000000000 */
[----:B------:R-:W1:Y:S08]  /*0170*/  I2F.RP R8, R20 ;  /* 0x0000001400087306 */ /* 0x000e700000209400 */
[----:B------:R-:W-:Y:S08]  /*0180*/  I2F.RP R9, R18 ;  /* 0x0000001200097306 */ /* 0x000ff00000209400 */
[----:B0-----:R-:W0:Y:S08]  /*0190*/  MUFU.RCP R7, R7 ;  /* 0x0000000700077308 */ /* 0x001e300000001000 */
[----:B------:R-:W-:Y:S08]  /*01a0*/  I2F.RP R25, R23 ;  /* 0x0000001700197306 */ /* 0x000ff00000209400 */
[----:B-1----:R-:W1:Y:S01]  /*01b0*/  MUFU.RCP R8, R8 ;  /* 0x0000000800087308 */ /* 0x002e620000001000 */
[----:B0-----:R-:W-:-:S07]  /*01c0*/  VIADD R10, R7, 0xffffffe ;  /* 0x0ffffffe070a7836 */ /* 0x001fce0000000000 */
[----:B------:R-:W-:Y:S08]  /*01d0*/  I2F.RP R26, R12 ;  /* 0x0000000c001a7306 */ /* 0x000ff00000209400 */
[----:B------:R-:W0:Y:S01]  /*01e0*/  MUFU.RCP R9, R9 ;  /* 0x0000000900097308 */ /* 0x000e220000001000 */
[----:B-1----:R-:W-:Y:S01]  /*01f0*/  IADD3 R5, PT, PT, R8, 0xffffffe, RZ ;  /* 0x0ffffffe08057810 */ /* 0x002fe20007ffe0ff */
[----:B------:R-:W-:-:S06]  /*0200*/  HFMA2 R8, -RZ, RZ, 0, 0 ;  /* 0x00000000ff087431 */ /* 0x000fcc00000001ff */
[----:B------:R-:W1:Y:S08]  /*0210*/  MUFU.RCP R6, R25 ;  /* 0x0000001900067308 */ /* 0x000e700000001000 */
[----:B------:R2:W3:Y:S01]  /*0220*/  F2I.FTZ.U32.TRUNC.NTZ R11, R10 ;  /* 0x0000000a000b7305 */ /* 0x0004e2000021f000 */
[----:B0-----:R-:W-:-:S07]  /*0230*/  VIADD R7, R9, 0xffffffe ;  /* 0x0ffffffe09077836 */ /* 0x001fce0000000000 */
[----:B------:R0:W5:Y:S01]  /*0240*/  MUFU.RCP R4, R26 ;  /* 0x0000001a00047308 */ /* 0x0001620000001000 */
[----:B-1----:R-:W-:Y:S01]  /*0250*/  IADD3 R6, PT, PT, R6, 0xffffffe, RZ ;  /* 0x0ffffffe06067810 */ /* 0x002fe20007ffe0ff */
[----:B--2---:R-:W-:Y:S02]  /*0260*/  IMAD.MOV.U32 R10, RZ, RZ, RZ ;  /* 0x000000ffff0a7224 */ /* 0x004fe400078e00ff */
[----:B---3--:R-:W-:-:S04]  /*0270*/  IMAD.MOV R27, RZ, RZ, -R11 ;  /* 0x000000ffff1b7224 */ /* 0x008fc800078e0a0b */
[----:B------:R-:W1:Y:S01]  /*0280*/  F2I.FTZ.U32.TRUNC.NTZ R5, R5 ;  /* 0x0000000500057305 */ /* 0x000e62000021f000 */
[----:B------:R-:W-:-:S04]  /*0290*/  IMAD R25, R27, R24, RZ ;  /* 0x000000181b197224 */ /* 0x000fc800078e02ff */
[----:B0-----:R-:W-:-:S03]  /*02a0*/  IMAD.HI.U32 R26, R11, R25, R10 ;  /* 0x000000190b1a7227 */ /* 0x001fc600078e000a */
[----:B------:R-:W0:Y:S01]  /*02b0*/  F2I.FTZ.U32.TRUNC.NTZ R7, R7 ;  /* 0x0000000700077305 */ /* 0x000e22000021f000 */
[----:B-----5:R-:W-:Y:S01]  /*02c0*/  VIADD R4, R4, 0xffffffe ;  /* 0x0ffffffe04047836 */ /* 0x020fe20000000000 */
[----:B-1----:R-:W-:-:S06]  /*02d0*/  IADD3 R25, PT, PT, RZ, -R5, RZ ;  /* 0x80000005ff197210 */ /* 0x002fcc0007ffe0ff */
[----:B------:R1:W2:Y:S01]  /*02e0*/  F2I.FTZ.U32.TRUNC.NTZ R9, R6 ;  /* 0x0000000600097305 */ /* 0x0002a2000021f000 */
[----:B------:R-:W-:Y:S02]  /*02f0*/  IMAD R25, R25, R20, RZ ;  /* 0x0000001419197224 */ /* 0x000fe400078e02ff */
[----:B0-----:R-:W-:-:S05]  /*0300*/  IMAD.MOV R27, RZ, RZ, -R7 ;  /* 0x000000ffff1b7224 */ /* 0x001fca00078e0a07 */
[----:B------:R0:W3:Y:S01]  /*0310*/  F2I.FTZ.U32.TRUNC.NTZ R11, R4 ;  /* 0x00000004000b7305 */ /* 0x0000e2000021f000 */
[----:B-1----:R-:W-:Y:S02]  /*0320*/  IMAD.MOV.U32 R6, RZ, RZ, RZ ;  /* 0x000000ffff067224 */ /* 0x002fe400078e00ff */
[----:B0-----:R-:W-:-:S04]  /*0330*/  IMAD.MOV.U32 R4, RZ, RZ, RZ ;  /* 0x000000ffff047224 */ /* 0x001fc800078e00ff */
[----:B------:R-:W-:Y:S01]  /*0340*/  IMAD.HI.U32 R25, R5, R25, R4 ;  /* 0x0000001905197227 */ /* 0x000fe200078e0004 */
[----:B--2---:R-:W-:-:S03]  /*0350*/  IADD3 R4, PT, PT, RZ, -R9, RZ ;  /* 0x80000009ff047210 */ /* 0x004fc60007ffe0ff */
[----:B------:R-:W-:-:S04]  /*0360*/  IMAD R5, R27, R18, RZ ;  /* 0x000000121b057224 */ /* 0x000fc800078e02ff */
[----:B------:R-:W-:-:S04]  /*0370*/  IMAD.HI.U32 R6, R7, R5, R6 ;  /* 0x0000000507067227 */ /* 0x000fc800078e0006 */
[----:B------:R-:W-:Y:S01]  /*0380*/  IMAD R5, R4, R23, RZ ;  /* 0x0000001704057224 */ /* 0x000fe200078e02ff */
[----:B------:R-:W-:Y:S01]  /*0390*/  IABS R4, R22 ;  /* 0x0000001600047213 */ /* 0x000fe20000000000 */
[----:B---3--:R-:W-:Y:S02]  /*03a0*/  IMAD.MOV R7, RZ, RZ, -R11 ;  /* 0x000000ffff077224 */ /* 0x008fe400078e0a0b */
[----:B------:R-:W-:-:S04]  /*03b0*/  IMAD.HI.U32 R9, R9, R5, R8 ;  /* 0x0000000509097227 */ /* 0x000fc800078e0008 */
[----:B------:R-:W-:Y:S02]  /*03c0*/  IMAD R5, R7, R12, RZ ;  /* 0x0000000c07057224 */ /* 0x000fe400078e02ff */
[----:B------:R-:W-:Y:S02]  /*03d0*/  IMAD.MOV R4, RZ, RZ, -R4 ;  /* 0x000000ffff047224 */ /* 0x000fe400078e0a04 */
[----:B------:R-:W-:Y:S01]  /*03e0*/  IMAD.HI.U32 R10, R11, R5, R10 ;  /* 0x000000050b0a7227 */ /* 0x000fe200078e000a */
[----:B------:R-:W-:-:S03]  /*03f0*/  IABS R5, R17 ;  /* 0x0000001100057213 */ /* 0x000fc60000000000 */
[----:B------:R-:W-:Y:S02]  /*0400*/  VIADD R7, R16, 0x3 ;  /* 0x0000000310077836 */ /* 0x000fe40000000000 */
[----:B------:R-:W-:-:S03]  /*0410*/  IMAD.HI.U32 R11, R26, R5, RZ ;  /* 0x000000051a0b7227 */ /* 0x000fc600078e00ff */
[----:B------:R-:W-:Y:S01]  /*0420*/  IABS R8, R7 ;  /* 0x0000000700087213 */ /* 0x000fe20000000000 */
[----:B------:R-:W-:Y:S01]  /*0430*/  IMAD R5, R11, R4, R5 ;  /* 0x000000040b057224 */ /* 0x000fe200078e0205 */
[----:B------:R-:W-:Y:S02]  /*0440*/  IABS R4, R21 ;  /* 0x0000001500047213 */ /* 0x000fe40000000000 */
[----:B------:R-:W0:Y:S02]  /*0450*/  I2F.RP R27, R8 ;  /* 0x00000008001b7306 */ /* 0x000e240000209400 */
[----:B------:R-:W-:Y:S01]  /*0460*/  ISETP.GT.U32.AND P1, PT, R24, R5, PT ;  /* 0x000000051800720c */ /* 0x000fe20003f24070 */
[----:B------:R-:W-:Y:S01]  /*0470*/  IMAD.MOV R29, RZ, RZ, -R4 ;  /* 0x000000ffff1d7224 */ /* 0x000fe200078e0a04 */
[----:B------:R-:W-:-:S04]  /*0480*/  LOP3.LUT R4, R17, R22, RZ, 0x3c, !PT ;  /* 0x0000001611047212 */ /* 0x000fc800078e3cff */
[----:B------:R-:W-:Y:S01]  /*0490*/  ISETP.GE.AND P2, PT, R4, RZ, PT ;  /* 0x000000ff0400720c */ /* 0x000fe20003f46270 */
[----:B------:R-:W-:-:S06]  /*04a0*/  IMAD.MOV.U32 R4, RZ, RZ, RZ ;  /* 0x000000ffff047224 */ /* 0x000fcc00078e00ff */
[-C--:B------:R-:W-:Y:S01]  /*04b0*/  @!P1 IADD3 R5, PT, PT, R5, -R24.reuse, RZ ;  /* 0x8000001805059210 */ /* 0x080fe20007ffe0ff */
[----:B------:R-:W-:Y:S01]  /*04c0*/  @!P1 VIADD R11, R11, 0x1 ;  /* 0x000000010b0b9836 */ /* 0x000fe20000000000 */
[----:B------:R-:W-:Y:S01]  /*04d0*/  ISETP.NE.AND P1, PT, R22, RZ, PT ;  /* 0x000000ff1600720c */ /* 0x000fe20003f25270 */
[----:B0-----:R-:W0:Y:S01]  /*04e0*/  MUFU.RCP R27, R27 ;  /* 0x0000001b001b7308 */ /* 0x001e220000001000 */
[----:B------:R-:W-:Y:S02]  /*04f0*/  ISETP.GE.U32.AND P0, PT, R5, R24, PT ;  /* 0x000000180500720c */ /* 0x000fe40003f06070 */
[----:B------:R-:W-:-:S05]  /*0500*/  IABS R24, R16 ;  /* 0x0000001000187213 */ /* 0x000fca0000000000 */
[----:B------:R-:W-:-:S04]  /*0510*/  IMAD.HI.U32 R26, R9, R24, RZ ;  /* 0x00000018091a7227 */ /* 0x000fc800078e00ff */
[----:B------:R-:W-:Y:S02]  /*0520*/  IMAD R24, R26, R29, R24 ;  /* 0x0000001d1a187224 */ /* 0x000fe400078e0218 */
[----:B------:R-:W-:Y:S01]  /*0530*/  @P0 IADD3 R11, PT, PT, R11, 0x1, RZ ;  /* 0x000000010b0b0810 */ /* 0x000fe20007ffe0ff */
[----:B0-----:R-:W-:Y:S02]  /*0540*/  VIADD R28, R27, 0xffffffe ;  /* 0x0ffffffe1b1c7836 */ /* 0x001fe40000000000 */
[----:B------:R-:W-:Y:S02]  /*0550*/  ISETP.GT.U32.AND P3, PT, R23, R24, PT ;  /* 0x000000181700720c */ /* 0x000fe40003f64070 */
[----:B------:R-:W-:Y:S01]  /*0560*/  @!P2 IMAD.MOV R11, RZ, RZ, -R11 ;  /* 0x000000ffff0ba224 */ /* 0x000fe200078e0a0b */
[----:B------:R-:W-:Y:S01]  /*0570*/  @!P1 LOP3.LUT R11, RZ, R22, RZ, 0x33, !PT ;  /* 0x00000016ff0b9212 */ /* 0x000fe200078e33ff */
[----:B------:R-:W0:Y:S04]  /*0580*/  F2I.FTZ.U32.TRUNC.NTZ R5, R28 ;  /* 0x0000001c00057305 */ /* 0x000e28000021f000 */
[----:B------:R-:W-:-:S02]  /*0590*/  IMAD R22, R17, R11, RZ ;  /* 0x0000000b11167224 */ /* 0x000fc400078e02ff */
[----:B------:R-:W2:Y:S03]  /*05a0*/  LDG.E R11, desc[UR6][R2.64+0x4] ;  /* 0x00000406020b7981 */ /* 0x000ea6000c1e1900 */
[----:B------:R-:W-:Y:S01]  /*05b0*/  @!P3 IMAD.IADD R24, R24, 0x1, -R23 ;  /* 0x000000011818b824 */ /* 0x000fe200078e0a17 */
[----:B0-----:R-:W-:-:S04]  /*05c0*/  IADD3 R9, PT, PT, RZ, -R5, RZ ;  /* 0x80000005ff097210 */ /* 0x001fc80007ffe0ff */
[----:B------:R-:W-:Y:S01]  /*05d0*/  ISETP.GE.U32.AND P0, PT, R24, R23, PT ;  /* 0x000000171800720c */ /* 0x000fe20003f06070 */
[----:B------:R-:W-:-:S04]  /*05e0*/  IMAD R9, R9, R8, RZ ;  /* 0x0000000809097224 */ /* 0x000fc800078e02ff */
[----:B------:R-:W-:Y:S01]  /*05f0*/  IMAD.HI.U32 R9, R5, R9, R4 ;  /* 0x0000000905097227 */ /* 0x000fe200078e0004 */
[----:B------:R-:W-:Y:S02]  /*0600*/  IABS R5, R15 ;  /* 0x0000000f00057213 */ /* 0x000fe40000000000 */
[----:B------:R-:W-:Y:S02]  /*0610*/  IABS R4, R22 ;  /* 0x0000001600047213 */ /* 0x000fe40000000000 */
[----:B------:R-:W-:-:S03]  /*0620*/  IADD3 R27, PT, PT, RZ, -R5, RZ ;  /* 0x80000005ff1b7210 */ /* 0x000fc60007ffe0ff */
[----:B------:R-:W-:-:S04]  /*0630*/  IMAD.HI.U32 R25, R25, R4, RZ ;  /* 0x0000000419197227 */ /* 0x000fc800078e00ff */
[----:B------:R-:W-:Y:S01]  /*0640*/  IMAD R27, R25, R27, R4 ;  /* 0x0000001b191b7224 */ /* 0x000fe200078e0204 */
[----:B------:R-:W-:Y:S02]  /*0650*/  LOP3.LUT R4, R16, R21, RZ, 0x3c, !PT ;  /* 0x0000001510047212 */ /* 0x000fe400078e3cff */
[----:B------:R-:W-:Y:S02]  /*0660*/  ISETP.NE.AND P1, PT, R21, RZ, PT ;  /* 0x000000ff1500720c */ /* 0x000fe40003f25270 */
[----:B------:R-:W-:Y:S01]  /*0670*/  ISETP.GE.AND P2, PT, R4, RZ, PT ;  /* 0x000000ff0400720c */ /* 0x000fe20003f46270 */
[----:B------:R-:W-:Y:S01]  /*0680*/  @!P3 VIADD R26, R26, 0x1 ;  /* 0x000000011a1ab836 */ /* 0x000fe20000000000 */
[----:B------:R-:W-:-:S04]  /*0690*/  ISETP.GT.U32.AND P6, PT, R20, R27, PT ;  /* 0x0000001b1400720c */ /* 0x000fc80003fc4070 */
[----:B------:R-:W-:Y:S01]  /*06a0*/  @P0 IADD3 R26, PT, PT, R26, 0x1, RZ ;  /* 0x000000011a1a0810 */ /* 0x000fe20007ffe0ff */
[----:B----4-:R-:W-:-:S06]  /*06b0*/  VIADD R23, R0, 0x1 ;  /* 0x0000000100177836 */ /* 0x010fcc0000000000 */
[----:B------:R-:W-:Y:S01]  /*06c0*/  @!P2 IMAD.MOV R26, RZ, RZ, -R26 ;  /* 0x000000ffff1aa224 */ /* 0x000fe200078e0a1a */
[----:B------:R-:W-:Y:S02]  /*06d0*/  @!P1 LOP3.LUT R26, RZ, R21, RZ, 0x33, !PT ;  /* 0x00000015ff1a9212 */ /* 0x000fe400078e33ff */
[----:B------:R-:W-:Y:S02]  /*06e0*/  IABS R24, R23 ;  /* 0x0000001700187213 */ /* 0x000fe40000000000 */
[----:B------:R-:W-:Y:S01]  /*06f0*/  @!P6 IADD3 R27, PT, PT, R27, -R20, RZ ;  /* 0x800000141b1be210 */ /* 0x000fe20007ffe0ff */
[----:B------:R-:W-:Y:S01]  /*0700*/  IMAD R26, R16, R26, RZ ;  /* 0x0000001a101a7224 */ /* 0x000fe200078e02ff */
[----:B------:R-:W0:Y:S02]  /*0710*/  I2F.RP R28, R24 ;  /* 0x00000018001c7306 */ /* 0x000e240000209400 */
[----:B------:R-:W-:Y:S02]  /*0720*/  ISETP.GE.U32.AND P5, PT, R27, R20, PT ;  /* 0x000000141b00720c */ /* 0x000fe40003fa6070 */
[----:B------:R-:W-:-:S02]  /*0730*/  IABS R20, R13 ;  /* 0x0000000d00147213 */ /* 0x000fc40000000000 */
[----:B------:R-:W-:-:S03]  /*0740*/  IABS R21, R26 ;  /* 0x0000001a00157213 */ /* 0x000fc60000000000 */
[----:B------:R-:W-:Y:S02]  /*0750*/  IMAD.MOV R20, RZ, RZ, -R20 ;  /* 0x000000ffff147224 */ /* 0x000fe400078e0a14 */
[----:B------:R-:W-:-:S04]  /*0760*/  IMAD.HI.U32 R10, R10, R21, RZ ;  /* 0x000000150a0a7227 */ /* 0x000fc800078e00ff */
[----:B------:R-:W-:Y:S01]  /*0770*/  IMAD R21, R10, R20, R21 ;  /* 0x000000140a157224 */ /* 0x000fe200078e0215 */
[----:B0-----:R-:W0:Y:S04]  /*0780*/  MUFU.RCP R28, R28 ;  /* 0x0000001c001c7308 */ /* 0x001e280000001000 */
[----:B------:R-:W-:Y:S01]  /*0790*/  ISETP.GT.U32.AND P2, PT, R12, R21, PT ;  /* 0x000000150c00720c */ /* 0x000fe20003f44070 */
[----:B------:R-:W-:-:S12]  /*07a0*/  VIADD R20, R0, 0x2 ;  /* 0x0000000200147836 */ /* 0x000fd80000000000 */
[----:B------:R-:W-:Y:S02]  /*07b0*/  @!P2 IMAD.IADD R21, R21, 0x1, -R12 ;  /* 0x000000011515a824 */ /* 0x000fe400078e0a0c */
[----:B0-----:R-:W-:-:S03]  /*07c0*/  VIADD R4, R28, 0xffffffe ;  /* 0x0ffffffe1c047836 */ /* 0x001fc60000000000 */
[----:B------:R-:W-:Y:S02]  /*07d0*/  ISETP.GE.U32.AND P3, PT, R21, R12, PT ;  /* 0x0000000c1500720c */ /* 0x000fe40003f66070 */
[----:B------:R-:W-:Y:S01]  /*07e0*/  IABS R21, R20 ;  /* 0x0000001400157213 */ /* 0x000fe20000000000 */
[----:B------:R0:W1:Y:S08]  /*07f0*/  F2I.FTZ.U32.TRUNC.NTZ R5, R4 ;  /* 0x0000000400057305 */ /* 0x000070000021f000 */
[----:B------:R-:W3:Y:S01]  /*0800*/  I2F.RP R28, R21 ;  /* 0x00000015001c7306 */ /* 0x000ee20000209400 */
[----:B0-----:R-:W-:Y:S01]  /*0810*/  MOV R4, RZ ;  /* 0x000000ff00047202 */ /* 0x001fe20000000f00 */
[----:B-1----:R-:W-:-:S04]  /*0820*/  IMAD.MOV R27, RZ, RZ, -R5 ;  /* 0x000000ffff1b7224 */ /* 0x002fc800078e0a05 */
[----:B------:R-:W-:Y:S02]  /*0830*/  IMAD R27, R27, R24, RZ ;  /* 0x000000181b1b7224 */ /* 0x000fe400078e02ff */
[----:B---3--:R-:W0:Y:S02]  /*0840*/  MUFU.RCP R28, R28 ;  /* 0x0000001c001c7308 */ /* 0x008e240000001000 */
[----:B------:R-:W-:Y:S01]  /*0850*/  IMAD.HI.U32 R4, R5, R27, R4 ;  /* 0x0000001b05047227 */ /* 0x000fe200078e0004 */
[----:B------:R-:W-:Y:S02]  /*0860*/  IABS R27, R0 ;  /* 0x00000000001b7213 */ /* 0x000fe40000000000 */
[----:B------:R-:W-:-:S03]  /*0870*/  IABS R5, R23 ;  /* 0x0000001700057213 */ /* 0x000fc60000000000 */
[----:B------:R-:W-:Y:S01]  /*0880*/  IMAD.HI.U32 R12, R4, R27, RZ ;  /* 0x0000001b040c7227 */ /* 0x000fe200078e00ff */
[----:B------:R-:W-:-:S05]  /*0890*/  IADD3 R5, PT, PT, RZ, -R5, RZ ;  /* 0x80000005ff057210 */ /* 0x000fca0007ffe0ff */
[----:B------:R-:W-:Y:S02]  /*08a0*/  IMAD R27, R12, R5, R27 ;  /* 0x000000050c1b7224 */ /* 0x000fe400078e021b */
[----:B0-----:R-:W-:-:S03]  /*08b0*/  VIADD R5, R28, 0xffffffe ;  /* 0x0ffffffe1c057836 */ /* 0x001fc60000000000 */
[----:B------:R-:W-:-:S03]  /*08c0*/  ISETP.GT.U32.AND P0, PT, R24, R27, PT ;  /* 0x0000001b1800720c */ /* 0x000fc60003f04070 */
[----:B------:R-:W0:Y:S10]  /*08d0*/  F2I.FTZ.U32.TRUNC.NTZ R5, R5 ;  /* 0x0000000500057305 */ /* 0x000e34000021f000 */
[----:B------:R-:W-:-:S05]  /*08e0*/  @!P0 IMAD.IADD R27, R27, 0x1, -R24 ;  /* 0x000000011b1b8824 */ /* 0x000fca00078e0a18 */
[----:B------:R-:W-:Y:S02]  /*08f0*/  ISETP.GE.U32.AND P1, PT, R27, R24, PT ;  /* 0x000000181b00720c */ /* 0x000fe40003f26070 */
[----:B0-----:R-:W-:Y:S01]  /*0900*/  IADD3 R4, PT, PT, RZ, -R5, RZ ;  /* 0x80000005ff047210 */ /* 0x001fe20007ffe0ff */
[----:B------:R-:W-:-:S04]  /*0910*/  VIADD R24, R0, 0x3 ;  /* 0x0000000300187836 */ /* 0x000fc80000000000 */
[----:B------:R-:W-:Y:S02]  /*0920*/  IMAD R27, R4, R21, RZ ;  /* 0x00000015041b7224 */ /* 0x000fe400078e02ff */
[----:B------:R-:W-:Y:S01]  /*0930*/  IMAD.MOV.U32 R4, RZ, RZ, RZ ;  /* 0x000000ffff047224 */ /* 0x000fe200078e00ff */
[----:B------:R-:W-:-:S03]  /*0940*/  IABS R28, R24 ;  /* 0x00000018001c7213 */ /* 0x000fc60000000000 */
[----:B------:R-:W-:Y:S01]  /*0950*/  IMAD.HI.U32 R27, R5, R27, R4 ;  /* 0x0000001b051b7227 */ /* 0x000fe200078e0004 */
[----:B------:R-:W-:Y:S02]  /*0960*/  LOP3.LUT R4, R22, R15, RZ, 0x3c, !PT ;  /* 0x0000000f16047212 */ /* 0x000fe400078e3cff */
[----:B------:R-:W-:-:S04]  /*0970*/  MOV R22, R28 ;  /* 0x0000001c00167202 */ /* 0x000fc80000000f00 */
[----:B------:R-:W0:Y:S01]  /*0980*/  I2F.RP R28, R22 ;  /* 0x00000016001c7306 */ /* 0x000e220000209400 */
[----:B------:R-:W-:Y:S01]  /*0990*/  ISETP.GE.AND P4, PT, R4, RZ, PT ;  /* 0x000000ff0400720c */ /* 0x000fe20003f86270 */
[----:B------:R-:W-:Y:S01]  /*09a0*/  @!P6 VIADD R25, R25, 0x1 ;  /* 0x000000011919e836 */ /* 0x000fe20000000000 */
[----:B------:R-:W-:-:S03]  /*09b0*/  ISETP.NE.AND P6, PT, R15, RZ, PT ;  /* 0x000000ff0f00720c */ /* 0x000fc60003fc5270 */
[----:B------:R-:W-:Y:S01]  /*09c0*/  @P5 VIADD R25, R25, 0x1 ;  /* 0x0000000119195836 */ /* 0x000fe20000000000 */
[----:B------:R-:W-:Y:S01]  /*09d0*/  LOP3.LUT R26, R26, R13, RZ, 0x3c, !PT ;  /* 0x0000000d1a1a7212 */ /* 0x000fe200078e3cff */
[----:B0-----:R-:W0:Y:S06]  /*09e0*/  MUFU.RCP R28, R28 ;  /* 0x0000001c001c7308 */ /* 0x001e2c0000001000 */
[----:B------:R-:W-:Y:S02]  /*09f0*/  @!P4 IADD3 R25, PT, PT, -R25, RZ, RZ ;  /* 0x000000ff1919c210 */ /* 0x000fe40007ffe1ff */
[----:B------:R-:W-:Y:S01]  /*0a00*/  @!P6 LOP3.LUT R25, RZ, R15, RZ, 0x33, !PT ;  /* 0x0000000fff19e212 */ /* 0x000fe200078e33ff */
[----:B------:R-:W-:Y:S01]  /*0a10*/  @!P2 VIADD R10, R10, 0x1 ;  /* 0x000000010a0aa836 */ /* 0x000fe20000000000 */
[----:B------:R-:W-:-:S02]  /*0a20*/  ISETP.GE.AND P5, PT, R26, RZ, PT ;  /* 0x000000ff1a00720c */ /* 0x000fc40003fa6270 */
[----:B------:R-:W-:Y:S01]  /*0a30*/  ISETP.NE.AND P4, PT, R13, RZ, PT ;  /* 0x000000ff0d00720c */ /* 0x000fe20003f85270 */
[----:B------:R-:W-:Y:S01]  /*0a40*/  IMAD R15, R17, R25, RZ ;  /* 0x00000019110f7224 */ /* 0x000fe200078e02ff */
[----:B------:R-:W-:Y:S02]  /*0a50*/  IABS R25, R14 ;  /* 0x0000000e00197213 */ /* 0x000fe40000000000 */
[----:B------:R-:W-:-:S03]  /*0a60*/  @P3 IADD3 R10, PT, PT, R10, 0x1, RZ ;  /* 0x000000010a0a3810 */ /* 0x000fc60007ffe0ff */
[----:B------:R-:W-:Y:S02]  /*0a70*/  IMAD.MOV R26, RZ, RZ, -R25 ;  /* 0x000000ffff1a7224 */ /* 0x000fe400078e0a19 */
[----:B0-----:R-:W-:Y:S02]  /*0a80*/  VIADD R4, R28, 0xffffffe ;  /* 0x0ffffffe1c047836 */ /* 0x001fe40000000000 */
[----:B------:R-:W-:Y:S01]  /*0a90*/  IMAD.MOV.U32 R25, RZ, RZ, R10 ;  /* 0x000000ffff197224 */ /* 0x000fe200078e000a */
[----:B------:R-:W-:Y:S01]  /*0aa0*/  IABS R29, R15 ;  /* 0x0000000f001d7213 */ /* 0x000fe20000000000 */
[----:B------:R0:W1:Y:S02]  /*0ab0*/  F2I.FTZ.U32.TRUNC.NTZ R5, R4 ;  /* 0x0000000400057305 */ /* 0x000064000021f000 */
[----:B------:R-:W-:Y:S01]  /*0ac0*/  @!P5 IMAD.MOV R25, RZ, RZ, -R25 ;  /* 0x000000ffff19d224 */ /* 0x000fe200078e0a19 */
[----:B------:R-:W-:Y:S01]  /*0ad0*/  @!P4 LOP3.LUT R25, RZ, R13, RZ, 0x33, !PT ;  /* 0x0000000dff19c212 */ /* 0x000fe200078e33ff */
[----:B------:R-:W-:Y:S01]  /*0ae0*/  IMAD.HI.U32 R6, R6, R29, RZ ;  /* 0x0000001d06067227 */ /* 0x000fe200078e00ff */
[----:B------:R-:W-:-:S02]  /*0af0*/  MOV R10, R26 ;  /* 0x0000001a000a7202 */ /* 0x000fc40000000f00 */
[----:B0-----:R-:W-:Y:S02]  /*0b00*/  LOP3.LUT R4, R0, R23, RZ, 0x3c, !PT ;  /* 0x0000001700047212 */ /* 0x001fe400078e3cff */
[----:B------:R-:W-:Y:S02]  /*0b10*/  ISETP.NE.AND P2, PT, R23, RZ, PT ;  /* 0x000000ff1700720c */ /* 0x000fe40003f45270 */
[----:B------:R-:W-:Y:S01]  /*0b20*/  ISETP.GE.AND P4, PT, R4, RZ, PT ;  /* 0x000000ff0400720c */ /* 0x000fe20003f86270 */
[----:B------:R-:W-:Y:S02]  /*0b30*/  IMAD R29, R6, R10, R29 ;  /* 0x0000000a061d7224 */ /* 0x000fe400078e021d */
[----:B------:R-:W-:Y:S02]  /*0b40*/  @!P0 VIADD R12, R12, 0x1 ;  /* 0x000000010c0c8836 */ /* 0x000fe40000000000 */
[----:B------:R-:W-:Y:S02]  /*0b50*/  HFMA2 R4, -RZ, RZ, 0, 0 ;  /* 0x00000000ff047431 */ /* 0x000fe400000001ff */
[----:B-1----:R-:W-:Y:S01]  /*0b60*/  IMAD.MOV R13, RZ, RZ, -R5 ;  /* 0x000000ffff0d7224 */ /* 0x002fe200078e0a05 */
[----:B------:R-:W-:Y:S01]  /*0b70*/  ISETP.GT.U32.AND P3, PT, R18, R29, PT ;  /* 0x0000001d1200720c */ /* 0x000fe20003f64070 */
[----:B------:R-:W-:-:S02]  /*0b80*/  @P1 VIADD R12, R12, 0x1 ;  /* 0x000000010c0c1836 */ /* 0x000fc40000000000 */
[----:B------:R-:W-:Y:S02]  /*0b90*/  IMAD R13, R13, R22, RZ ;  /* 0x000000160d0d7224 */ /* 0x000fe400078e02ff */
[----:B------:R-:W-:Y:S01]  /*0ba0*/  @!P4 IMAD.MOV R12, RZ, RZ, -R12 ;  /* 0x000000ffff0cc224 */ /* 0x000fe200078e0a0c */
[----:B------:R-:W-:Y:S01]  /*0bb0*/  @!P2 LOP3.LUT R12, RZ, R23, RZ, 0x33, !PT ;  /* 0x00000017ff0ca212 */ /* 0x000fe200078e33ff */
[----:B------:R-:W-:-:S04]  /*0bc0*/  IMAD.HI.U32 R10, R5, R13, R4 ;  /* 0x0000000d050a7227 */ /* 0x000fc800078e0004 */
[----:B------:R-:W-:Y:S02]  /*0bd0*/  IMAD R13, R0, R12, RZ ;  /* 0x0000000c000d7224 */ /* 0x000fe400078e02ff */
[----:B------:R-:W-:-:S04]  /*0be0*/  @!P3 IADD3 R29, PT, PT, R29, -R18, RZ ;  /* 0x800000121d1db210 */ /* 0x000fc80007ffe0ff */
[----:B------:R-:W-:Y:S01]  /*0bf0*/  ISETP.GE.U32.AND P0, PT, R29, R18, PT ;  /* 0x000000121d00720c */ /* 0x000fe20003f06070 */
[----:B------:R-:W-:Y:S01]  /*0c00*/  IMAD R26, R16, R25, RZ ;  /* 0x00000019101a7224 */ /* 0x000fe200078e02ff */
[----:B------:R-:W-:-:S04]  /*0c10*/  IABS R5, R7 ;  /* 0x0000000700057213 */ /* 0x000fc80000000000 */
[----:B------:R-:W-:Y:S01]  /*0c20*/  IABS R4, R26 ;  /* 0x0000001a00047213 */ /* 0x000fe20000000000 */
[----:B------:R-:W-:-:S04]  /*0c30*/  IMAD.MOV R25, RZ, RZ, -R5 ;  /* 0x000000ffff197224 */ /* 0x000fc800078e0a05 */
[----:B------:R-:W-:Y:S01]  /*0c40*/  IMAD.HI.U32 R9, R9, R4, RZ ;  /* 0x0000000409097227 */ /* 0x000fe200078e00ff */
[----:B------:R-:W-:-:S03]  /*0c50*/  IABS R5, R20 ;  /* 0x0000001400057213 */ /* 0x000fc60000000000 */
[----:B------:R-:W-:Y:S01]  /*0c60*/  IMAD R25, R9, R25, R4 ;  /* 0x0000001909197224 */ /* 0x000fe200078e0204 */
[----:B------:R-:W-:Y:S01]  /*0c70*/  IABS R4, R13 ;  /* 0x0000000d00047213 */ /* 0x000fe20000000000 */
[----:B------:R-:W-:Y:S01]  /*0c80*/  IMAD.MOV R5, RZ, RZ, -R5 ;  /* 0x000000ffff057224 */ /* 0x000fe200078e0a05 */
[----:B--2---:R-:W-:-:S04]  /*0c90*/  IADD3 R12, PT, PT, R11, 0x1, RZ ;  /* 0x000000010b0c7810 */ /* 0x004fc80007ffe0ff */
[----:B------:R-:W-:-:S04]  /*0ca0*/  IABS R23, R12 ;  /* 0x0000000c00177213 */ /* 0x000fc80000000000 */
[----:B------:R-:W0:Y:S01]  /*0cb0*/  I2F.RP R18, R23 ;  /* 0x0000001700127306 */ /* 0x000e220000209400 */
[----:B------:R-:W-:-:S07]  /*0cc0*/  IMAD.HI.U32 R27, R27, R4, RZ ;  /* 0x000000041b1b7227 */ /* 0x000fce00078e00ff */
[----:B0-----:R-:W0:Y:S01]  /*0cd0*/  MUFU.RCP R18, R18 ;  /* 0x0000001200127308 */ /* 0x001e220000001000 */
[----:B------:R-:W-:Y:S01]  /*0ce0*/  IMAD R4, R27, R5, R4 ;  /* 0x000000051b047224 */ /* 0x000fe200078e0204 */
[----:B------:R-:W-:-:S04]  /*0cf0*/  ISETP.GT.U32.AND P1, PT, R8, R25, PT ;  /* 0x000000190800720c */ /* 0x000fc80003f24070 */
[----:B------:R-:W-:Y:S01]  /*0d00*/  ISETP.GT.U32.AND P5, PT, R21, R4, PT ;  /* 0x000000041500720c */ /* 0x000fe20003fa4070 */
[----:B0-----:R-:W-:-:S06]  /*0d10*/  VIADD R5, R18, 0xffffffe ;  /* 0x0ffffffe12057836 */ /* 0x001fcc0000000000 */
[----:B------:R-:W0:Y:S02]  /*0d20*/  F2I.FTZ.U32.TRUNC.NTZ R5, R5 ;  /* 0x0000000500057305 */ /* 0x000e24000021f000 */
[----:B------:R-:W-:-:S04]  /*0d30*/  @!P1 IADD3 R25, PT, PT, R25, -R8, RZ ;  /* 0x8000000819199210 */ /* 0x000fc80007ffe0ff */
[----:B------:R-:W-:Y:S01]  /*0d40*/  @!P5 IMAD.IADD R4, R4, 0x1, -R21 ;  /* 0x000000010404d824 */ /* 0x000fe200078e0a15 */
[----:B------:R-:W-:-:S04]  /*0d50*/  ISETP.GE.U32.AND P2, PT, R25, R8, PT ;  /* 0x000000081900720c */ /* 0x000fc80003f46070 */
[----:B------:R-:W-:Y:S02]  /*0d60*/  ISETP.GE.U32.AND P6, PT, R4, R21, PT ;  /* 0x000000150400720c */ /* 0x000fe40003fc6070 */
[----:B------:R-:W-:Y:S01]  /*0d70*/  MOV R4, RZ ;  /* 0x000000ff00047202 */ /* 0x000fe20000000f00 */
[----:B0-----:R-:W-:-:S04]  /*0d80*/  IMAD.MOV R8, RZ, RZ, -R5 ;  /* 0x000000ffff087224 */ /* 0x001fc800078e0a05 */
[----:B------:R-:W-:Y:S01]  /*0d90*/  IMAD R25, R8, R23, RZ ;  /* 0x0000001708197224 */ /* 0x000fe200078e02ff */
[----:B------:R-:W-:-:S03]  /*0da0*/  IABS R8, R12 ;  /* 0x0000000c00087213 */ /* 0x000fc60000000000 */
[----:B------:R-:W-:Y:S01]  /*0db0*/  IMAD.HI.U32 R4, R5, R25, R4 ;  /* 0x0000001905047227 */ /* 0x000fe200078e0004 */
[----:B------:R-:W-:-:S03]  /*0dc0*/  IABS R5, R11 ;  /* 0x0000000b00057213 */ /* 0x000fc60000000000 */
[----:B------:R-:W-:Y:S02]  /*0dd0*/  IMAD.MOV R28, RZ, RZ, -R8 ;  /* 0x000000ffff1c7224 */ /* 0x000fe400078e0a08 */
[----:B------:R-:W-:-:S04]  /*0de0*/  IMAD.HI.U32 R4, R4, R5, RZ ;  /* 0x0000000504047227 */ /* 0x000fc800078e00ff */
[----:B------:R-:W-:Y:S02]  /*0df0*/  IMAD R28, R4, R28, R5 ;  /* 0x0000001c041c7224 */ /* 0x000fe400078e0205 */
[----:B------:R-:W-:-:S03]  /*0e00*/  VIADD R8, R11, 0x2 ;  /* 0x000000020b087836 */ /* 0x000fc60000000000 */
[----:B------:R-:W-:Y:S02]  /*0e10*/  ISETP.GT.U32.AND P4, PT, R23, R28, PT ;  /* 0x0000001c1700720c */ /* 0x000fe40003f84070 */
[----:B------:R-:W-:-:S04]  /*0e20*/  IABS R18, R8 ;  /* 0x0000000800127213 */ /* 0x000fc80000000000 */
[----:B------:R-:W0:Y:S07]  /*0e30*/  I2F.RP R21, R18 ;  /* 0x0000001200157306 */ /* 0x000e2e0000209400 */
[----:B------:R-:W-:Y:S01]  /*0e40*/  @!P4 IMAD.IADD R28, R28, 0x1, -R23 ;  /* 0x000000011c1cc824 */ /* 0x000fe200078e0a17 */
[----:B------:R-:W-:-:S04]  /*0e50*/  @!P4 IADD3 R4, PT, PT, R4, 0x1, RZ ;  /* 0x000000010404c810 */ /* 0x000fc80007ffe0ff */
[----:B------:R-:W-:Y:S01]  /*0e60*/  ISETP.GE.U32.AND P4, PT, R28, R23, PT ;  /* 0x000000171c00720c */ /* 0x000fe20003f86070 */
[----:B0-----:R-:W0:Y:S01]  /*0e70*/  MUFU.RCP R21, R21 ;  /* 0x0000001500157308 */ /* 0x001e220000001000 */
[----:B------:R-:W-:-:S11]  /*0e80*/  LOP3.LUT R5, R11, R12, RZ, 0x3c, !PT ;  /* 0x0000000c0b057212 */ /* 0x000fd600078e3cff */
[----:B------:R-:W-:Y:S01]  /*0e90*/  @P4 VIADD R4, R4, 0x1 ;  /* 0x0000000104044836 */ /* 0x000fe20000000000 */
[----:B------:R-:W-:-:S03]  /*0ea0*/  ISETP.GE.AND P4, PT, R5, RZ, PT ;  /* 0x000000ff0500720c */ /* 0x000fc60003f86270 */
[----:B------:R-:W-:Y:S01]  /*0eb0*/  IMAD.MOV.U32 R28, RZ, RZ, R4 ;  /* 0x000000ffff1c7224 */ /* 0x000fe200078e0004 */
[----:B0-----:R-:W-:-:S09]  /*0ec0*/  IADD3 R5, PT, PT, R21, 0xffffffe, RZ ;  /* 0x0ffffffe15057810 */ /* 0x001fd20007ffe0ff */
[----:B------:R-:W-:Y:S01]  /*0ed0*/  @!P4 IMAD.MOV R28, RZ, RZ, -R28 ;  /* 0x000000ffff1cc224 */ /* 0x000fe200078e0a1c */
[----:B------:R-:W-:Y:S01]  /*0ee0*/  ISETP.NE.AND P4, PT, R12, RZ, PT ;  /* 0x000000ff0c00720c */ /* 0x000fe20003f85270 */
[----:B------:R-:W0:Y:S01]  /*0ef0*/  F2I.FTZ.U32.TRUNC.NTZ R5, R5 ;  /* 0x0000000500057305 */ /* 0x000e22000021f000 */
[----:B------:R-:W-:Y:S01]  /*0f00*/  LOP3.LUT R13, R13, R20, RZ, 0x3c, !PT ;  /* 0x000000140d0d7212 */ /* 0x000fe200078e3cff */
[----:B------:R-:W-:-:S10]  /*0f10*/  IMAD.MOV.U32 R4, RZ, RZ, RZ ;  /* 0x000000ffff047224 */ /* 0x000fd400078e00ff */
[----:B------:R-:W-:Y:S01]  /*0f20*/  @!P4 LOP3.LUT R28, RZ, R12, RZ, 0x33, !PT ;  /* 0x0000000cff1cc212 */ /* 0x000fe200078e33ff */
[----:B------:R-:W-:Y:S01]  /*0f30*/  VIADD R12, R11, 0x3 ;  /* 0x000000030b0c7836 */ /* 0x000fe20000000000 */
[----:B------:R-:W-:Y:S02]  /*0f40*/  ISETP.GE.AND P4, PT, R13, RZ, PT ;  /* 0x000000ff0d00720c */ /* 0x000fe40003f86270 */
[----:B0-----:R-:W-:Y:S02]  /*0f50*/  IADD3 R23, PT, PT, RZ, -R5, RZ ;  /* 0x80000005ff177210 */ /* 0x001fe40007ffe0ff */
[----:B------:R-:W-:-:S03]  /*0f60*/  IABS R13, R12 ;  /* 0x0000000c000d7213 */ /* 0x000fc60000000000 */
[----:B------:R-:W-:Y:S01]  /*0f70*/  IMAD R21, R23, R18, RZ ;  /* 0x0000001217157224 */ /* 0x000fe200078e02ff */
[----:B------:R-:W0:Y:S03]  /*0f80*/  I2F.RP R25, R13 ;  /* 0x0000000d00197306 */ /* 0x000e260000209400 */
[----:B------:R-:W-:-:S04]  /*0f90*/  IMAD.HI.U32 R4, R5, R21, R4 ;  /* 0x0000001505047227 */ /* 0x000fc800078e0004 */
[----:B------:R-:W-:Y:S01]  /*0fa0*/  IMAD R21, R11, R28, RZ ;  /* 0x0000001c0b157224 */ /* 0x000fe200078e02ff */
[----:B------:R-:W-:-:S04]  /*0fb0*/  IABS R5, R8 ;  /* 0x0000000800057213 */ /* 0x000fc80000000000 */
[----:B------:R-:W-:Y:S02]  /*0fc0*/  IABS R23, R21 ;  /* 0x0000001500177213 */ /* 0x000fe40000000000 */
[----:B------:R-:W-:Y:S01]  /*0fd0*/  IADD3 R5, PT, PT, RZ, -R5, RZ ;  /* 0x80000005ff057210 */ /* 0x000fe20007ffe0ff */
[----:B0-----:R-:W0:Y:S02]  /*0fe0*/  MUFU.RCP R25, R25 ;  /* 0x0000001900197308 */ /* 0x001e240000001000 */
[----:B------:R-:W-:-:S04]  /*0ff0*/  IMAD.HI.U32 R4, R4, R23, RZ ;  /* 0x0000001704047227 */ /* 0x000fc800078e00ff */
[----:B------:R-:W-:Y:S02]  /*1000*/  IMAD R23, R4, R5, R23 ;  /* 0x0000000504177224 */ /* 0x000fe400078e0217 */
[----:B------:R-:W-:-:S03]  /*1010*/  @!P5 VIADD R27, R27, 0x1 ;  /* 0x000000011b1bd836 */ /* 0x000fc60000000000 */
[----:B------:R-:W-:Y:S01]  /*1020*/  ISETP.GT.U32.AND P5, PT, R18, R23, PT ;  /* 0x000000171200720c */ /* 0x000fe20003fa4070 */
[----:B0-----:R-:W-:Y:S02]  /*1030*/  VIADD R5, R25, 0xffffffe ;  /* 0x0ffffffe19057836 */ /* 0x001fe40000000000 */
[----:B------:R-:W-:-:S04]  /*1040*/  @P6 VIADD R27, R27, 0x1 ;  /* 0x000000011b1b6836 */ /* 0x000fc80000000000 */
[----:B------:R-:W0:Y:S06]  /*1050*/  F2I.FTZ.U32.TRUNC.NTZ R5, R5 ;  /* 0x0000000500057305 */ /* 0x000e2c000021f000 */
[----:B------:R-:W-:-:S04]  /*1060*/  @!P5 IADD3 R23, PT, PT, R23, -R18, RZ ;  /* 0x800000121717d210 */ /* 0x000fc80007ffe0ff */
[----:B------:R-:W-:Y:S01]  /*1070*/  ISETP.GE.U32.AND P6, PT, R23, R18, PT ;  /* 0x000000121700720c */ /* 0x000fe20003fc6070 */
[----:B------:R-:W-:Y:S01]  /*1080*/  @!P4 IMAD.MOV R27, RZ, RZ, -R27 ;  /* 0x000000ffff1bc224 */ /* 0x000fe200078e0a1b */
[----:B------:R-:W-:Y:S01]  /*1090*/  ISETP.NE.AND P4, PT, R20, RZ, PT ;  /* 0x000000ff1400720c */ /* 0x000fe20003f85270 */
[----:B------:R-:W-:Y:S01]  /*10a0*/  @!P5 VIADD R4, R4, 0x1 ;  /* 0x000000010404d836 */ /* 0x000fe20000000000 */
[----:B------:R-:W-:-:S04]  /*10b0*/  LOP3.LUT R21, R21, R8, RZ, 0x3c, !PT ;  /* 0x0000000815157212 */ /* 0x000fc800078e3cff */
[----:B------:R-:W-:Y:S02]  /*10c0*/  ISETP.GE.AND P5, PT, R21, RZ, PT ;  /* 0x000000ff1500720c */ /* 0x000fe40003fa6270 */
[----:B0-----:R-:W-:-:S03]  /*10d0*/  IADD3 R18, PT, PT, RZ, -R5, RZ ;  /* 0x80000005ff127210 */ /* 0x001fc60007ffe0ff */
[----:B------:R-:W-:Y:S01]  /*10e0*/  @P6 VIADD R4, R4, 0x1 ;  /* 0x0000000104046836 */ /* 0x000fe20000000000 */
[----:B------:R-:W-:Y:S01]  /*10f0*/  ISETP.NE.AND P6, PT, R8, RZ, PT ;  /* 0x000000ff0800720c */ /* 0x000fe20003fc5270 */
[----:B------:R-:W-:Y:S01]  /*1100*/  IMAD R21, R18, R13, RZ ;  /* 0x0000000d12157224 */ /* 0x000fe200078e02ff */
[----:B------:R-:W-:Y:S02]  /*1110*/  @!P4 LOP3.LUT R27, RZ, R20, RZ, 0x33, !PT ;  /* 0x00000014ff1bc212 */ /* 0x000fe400078e33ff */
[----:B------:R-:W-:Y:S01]  /*1120*/  MOV R18, R4 ;  /* 0x0000000400127202 */ /* 0x000fe20000000f00 */
[----:B------:R-:W-:Y:S01]  /*1130*/  IMAD.MOV.U32 R4, RZ, RZ, RZ ;  /* 0x000000ffff047224 */ /* 0x000fe200078e00ff */
[----:B------:R-:W-:-:S03]  /*1140*/  IABS R20, R24 ;  /* 0x0000001800147213 */ /* 0x000fc60000000000 */
[----:B------:R-:W-:-:S04]  /*1150*/  IMAD.HI.U32 R4, R5, R21, R4 ;  /* 0x0000001505047227 */ /* 0x000fc800078e0004 */
[----:B------:R-:W-:Y:S02]  /*1160*/  IMAD R5, R0, R27, RZ ;  /* 0x0000001b00057224 */ /* 0x000fe400078e02ff */
[----:B------:R-:W-:Y:S01]  /*1170*/  @!P5 IMAD.MOV R18, RZ, RZ, -R18 ;  /* 0x000000ffff12d224 */ /* 0x000fe200078e0a12 */
[----:B------:R-:W-:Y:S02]  /*1180*/  @!P6 LOP3.LUT R18, RZ, R8, RZ, 0x33, !PT ;  /* 0x00000008ff12e212 */ /* 0x000fe400078e33ff */
[----:B------:R-:W-:Y:S02]  /*1190*/  IABS R21, R5 ;  /* 0x0000000500157213 */ /* 0x000fe40000000000 */
[----:B------:R-:W-:Y:S02]  /*11a0*/  LOP3.LUT R8, R15, R14, RZ, 0x3c, !PT ;  /* 0x0000000e0f087212 */ /* 0x000fe400078e3cff */
[----:B------:R-:W-:Y:S01]  /*11b0*/  IADD3 R20, PT, PT, RZ, -R20, RZ ;  /* 0x80000014ff147210 */ /* 0x000fe20007ffe0ff */
[----:B------:R-:W-:Y:S01]  /*11c0*/  IMAD R15, R11, R18, RZ ;  /* 0x000000120b0f7224 */ /* 0x000fe200078e02ff */
[----:B------:R-:W-:Y:S01]  /*11d0*/  ISETP.GE.AND P5, PT, R8, RZ, PT ;  /* 0x000000ff0800720c */ /* 0x000fe20003fa6270 */
[----:B------:R-:W-:Y:S01]  /*11e0*/  IMAD.HI.U32 R10, R10, R21, RZ ;  /* 0x000000150a0a7227 */ /* 0x000fe200078e00ff */
[----:B------:R-:W-:-:S03]  /*11f0*/  IABS R18, R12 ;  /* 0x0000000c00127213 */ /* 0x000fc60000000000 */
[----:B------:R-:W-:Y:S01]  /*1200*/  IMAD.MOV.U32 R8, RZ, RZ, R20 ;  /* 0x000000ffff087224 */ /* 0x000fe200078e0014 */
[----:B------:R-:W-:Y:S01]  /*1210*/  IABS R23, R15 ;  /* 0x0000000f00177213 */ /* 0x000fe20000000000 */
[----:B------:R-:W-:Y:S02]  /*1220*/  IMAD.MOV R18, RZ, RZ, -R18 ;  /* 0x000000ffff127224 */ /* 0x000fe400078e0a12 */
[----:B------:R-:W-:Y:S02]  /*1230*/  IMAD R21, R10, R8, R21 ;  /* 0x000000080a157224 */ /* 0x000fe400078e0215 */
[----:B------:R-:W-:Y:S01]  /*1240*/  @!P3 VIADD R6, R6, 0x1 ;  /* 0x000000010606b836 */ /* 0x000fe20000000000 */
[----:B------:R-:W-:Y:S01]  /*1250*/  MOV R8, R18 ;  /* 0x0000001200087202 */ /* 0x000fe20000000f00 */
[----:B------:R-:W-:Y:S01]  /*1260*/  IMAD.HI.U32 R4, R4, R23, RZ ;  /* 0x0000001704047227 */ /* 0x000fe200078e00ff */
[----:B------:R-:W-:-:S03]  /*1270*/  ISETP.GT.U32.AND P3, PT, R22, R21, PT ;  /* 0x000000151600720c */ /* 0x000fc60003f64070 */
[----:B------:R-:W-:Y:S01]  /*1280*/  IMAD R8, R4, R8, R23 ;  /* 0x0000000804087224 */ /* 0x000fe200078e0217 */
[----:B------:R-:W-:Y:S01]  /*1290*/  ISETP.NE.AND P4, PT, R14, RZ, PT ;  /* 0x000000ff0e00720c */ /* 0x000fe20003f85270 */
[----:B------:R-:W-:Y:S01]  /*12a0*/  @P0 VIADD R6, R6, 0x1 ;  /* 0x0000000106060836 */ /* 0x000fe20000000000 */
[----:B------:R-:W-:Y:S02]  /*12b0*/  LOP3.LUT R26, R26, R7, RZ, 0x3c, !PT ;  /* 0x000000071a1a7212 */ /* 0x000fe400078e3cff */
[----:B------:R-:W-:Y:S01]  /*12c0*/  ISETP.GT.U32.AND P0, PT, R13, R8, PT ;  /* 0x000000080d00720c */ /* 0x000fe20003f04070 */
[----:B------:R-:W-:Y:S01]  /*12d0*/  @!P5 IMAD.MOV R6, RZ, RZ, -R6 ;  /* 0x000000ffff06d224 */ /* 0x000fe200078e0a06 */
[----:B------:R-:W-:-:S03]  /*12e0*/  ISETP.GE.AND P6, PT, R26, RZ, PT ;  /* 0x000000ff1a00720c */ /* 0x000fc60003fc6270 */
[----:B------:R-:W-:Y:S01]  /*12f0*/  @!P3 IMAD.IADD R21, R21, 0x1, -R22 ;  /* 0x000000011515b824 */ /* 0x000fe200078e0a16 */
[----:B------:R-:W-:Y:S01]  /*1300*/  ISETP.NE.AND P5, PT, R7, RZ, PT ;  /* 0x000000ff0700720c */ /* 0x000fe20003fa5270 */
[----:B------:R-:W-:Y:S01]  /*1310*/  @!P1 VIADD R9, R9, 0x1 ;  /* 0x0000000109099836 */ /* 0x000fe20000000000 */
[C---:B------:R-:W-:Y:S01]  /*1320*/  IADD3 R18, PT, PT, R17.reuse, -0x1, RZ ;  /* 0xffffffff11127810 */ /* 0x040fe20007ffe0ff */
[----:B------:R-:W-:Y:S01]  /*1330*/  IMAD R17, R17, R17, RZ ;  /* 0x0000001111117224 */ /* 0x000fe200078e02ff */
[----:B------:R-:W-:Y:S02]  /*1340*/  ISETP.GE.U32.AND P1, PT, R21, R22, PT ;  /* 0x000000161500720c */ /* 0x000fe40003f26070 */
[----:B------:R-:W-:Y:S01]  /*1350*/  @!P4 LOP3.LUT R6, RZ, R14, RZ, 0x33, !PT ;  /* 0x0000000eff06c212 */ /* 0x000fe200078e33ff */
[----:B------:R-:W-:Y:S01]  /*1360*/  IMAD R19, R18, R17, R19 ;  /* 0x0000001112137224 */ /* 0x000fe200078e0213 */
[----:B------:R-:W-:Y:S01]  /*1370*/  LOP3.LUT R5, R5, R24, RZ, 0x3c, !PT ;  /* 0x0000001805057212 */ /* 0x000fe200078e3cff */
[----:B------:R-:W-:Y:S01]  /*1380*/  @!P0 IMAD.IADD R8, R8, 0x1, -R13 ;  /* 0x0000000108088824 */ /* 0x000fe200078e0a0d */
[----:B------:R-:W-:Y:S01]  /*1390*/  @P2 IADD3 R9, PT, PT, R9, 0x1, RZ ;  /* 0x0000000109092810 */ /* 0x000fe20007ffe0ff */
[----:B------:R-:W-:Y:S01]  /*13a0*/  IMAD.IADD R6, R6, 0x1, R19 ;  /* 0x0000000106067824 */ /* 0x000fe200078e0213 */
[C---:B------:R-:W-:Y:S01]  /*13b0*/  IADD3 R17, PT, PT, R16.reuse, -0x1, RZ ;  /* 0xffffffff10117810 */ /* 0x040fe20007ffe0ff */
[----:B------:R-:W-:Y:S01]  /*13c0*/  IMAD R16, R16, R16, RZ ;  /* 0x0000001010107224 */ /* 0x000fe200078e02ff */
[----:B------:R-:W-:-:S02]  /*13d0*/  ISETP.GE.AND P4, PT, R5, RZ, PT ;  /* 0x000000ff0500720c */ /* 0x000fc40003f86270 */
[----:B------:R-:W-:Y:S02]  /*13e0*/  @!P3 IADD3 R10, PT, PT, R10, 0x1, RZ ;  /* 0x000000010a0ab810 */ /* 0x000fe40007ffe0ff */
[----:B------:R-:W-:Y:S01]  /*13f0*/  ISETP.NE.AND P3, PT, R24, RZ, PT ;  /* 0x000000ff1800720c */ /* 0x000fe20003f65270 */
[----:B------:R-:W-:Y:S01]  /*1400*/  @!P6 IMAD.MOV R9, RZ, RZ, -R9 ;  /* 0x000000ffff09e224 */ /* 0x000fe200078e0a09 */
[----:B------:R-:W-:Y:S01]  /*1410*/  @!P5 LOP3.LUT R9, RZ, R7, RZ, 0x33, !PT ;  /* 0x00000007ff09d212 */ /* 0x000fe200078e33ff */
[----:B------:R-:W-:Y:S01]  /*1420*/  IMAD R6, R17, R16, R6 ;  /* 0x0000001011067224 */ /* 0x000fe200078e0206 */
[----:B------:R-:W-:Y:S02]  /*1430*/  ISETP.GE.U32.AND P2, PT, R8, R13, PT ;  /* 0x0000000d0800720c */ /* 0x000fe40003f46070 */
[----:B------:R-:W-:Y:S01]  /*1440*/  LOP3.LUT R15, R15, R12, RZ, 0x3c, !PT ;  /* 0x0000000c0f0f7212 */ /* 0x000fe200078e3cff */
[----:B------:R-:W-:Y:S02]  /*1450*/  @P1 VIADD R10, R10, 0x1 ;  /* 0x000000010a0a1836 */ /* 0x000fe40000000000 */
[----:B------:R-:W-:Y:S01]  /*1460*/  @!P0 VIADD R4, R4, 0x1 ;  /* 0x0000000104048836 */ /* 0x000fe20000000000 */
[----:B------:R-:W-:Y:S01]  /*1470*/  ISETP.GE.AND P1, PT, R15, RZ, PT ;  /* 0x000000ff0f00720c */ /* 0x000fe20003f26270 */
[----:B------:R-:W-:Y:S01]  /*1480*/  IMAD.IADD R5, R9, 0x1, R6 ;  /* 0x0000000109057824 */ /* 0x000fe200078e0206 */
[----:B------:R-:W-:-:S02]  /*1490*/  ISETP.NE.AND P0, PT, R12, RZ, PT ;  /* 0x000000ff0c00720c */ /* 0x000fc40003f05270 */
[C---:B------:R-:W-:Y:S01]  /*14a0*/  IADD3 R6, PT, PT, R0.reuse, -0x1, RZ ;  /* 0xffffffff00067810 */ /* 0x040fe20007ffe0ff */
[----:B------:R-:W-:Y:S01]  /*14b0*/  IMAD R0, R0, R0, RZ ;  /* 0x0000000000007224 */ /* 0x000fe200078e02ff */
[----:B------:R-:W-:Y:S01]  /*14c0*/  @!P4 IADD3 R10, PT, PT, -R10, RZ, RZ ;  /* 0x000000ff0a0ac210 */ /* 0x000fe20007ffe1ff */
[----:B------:R-:W-:Y:S01]  /*14d0*/  UIADD3 UR4, UPT, UPT, UR4, 0x4, URZ ;  /* 0x0000000404047890 */ /* 0x000fe2000fffe0ff */
[----:B------:R-:W-:Y:S01]  /*14e0*/  @!P3 LOP3.LUT R10, RZ, R24, RZ, 0x33, !PT ;  /* 0x00000018ff0ab212 */ /* 0x000fe200078e33ff */
[----:B------:R-:W-:Y:S01]  /*14f0*/  IMAD R5, R6, R0, R5 ;  /* 0x0000000006057224 */ /* 0x000fe200078e0205 */
[C---:B------:R-:W-:Y:S01]  /*1500*/  IADD3 R0, PT, PT, R11.reuse, -0x1, RZ ;  /* 0xffffffff0b007810 */ /* 0x040fe20007ffe0ff */
[----:B------:R-:W-:Y:S01]  /*1510*/  @P2 VIADD R4, R4, 0x1 ;  /* 0x0000000104042836 */ /* 0x000fe20000000000 */
[----:B------:R-:W-:Y:S01]  /*1520*/  UISETP.NE.AND UP0, UPT, UR4, 0x100000, UPT ;  /* 0x001000000400788c */ /* 0x000fe2000bf05270 */
[----:B------:R-:W-:Y:S02]  /*1530*/  IMAD.IADD R5, R10, 0x1, R5 ;  /* 0x000000010a057824 */ /* 0x000fe400078e0205 */
[----:B------:R-:W-:-:S02]  /*1540*/  IMAD R19, R11, R11, RZ ;  /* 0x0000000b0b137224 */ /* 0x000fc400078e02ff */
[----:B------:R-:W-:Y:S01]  /*1550*/  @!P1 IMAD.MOV R4, RZ, RZ, -R4 ;  /* 0x000000ffff049224 */ /* 0x000fe200078e0a04 */
[----:B------:R-:W-:Y:S01]  /*1560*/  @!P0 LOP3.LUT R4, RZ, R12, RZ, 0x33, !PT ;  /* 0x0000000cff048212 */ /* 0x000fe200078e33ff */
[----:B------:R-:W-:Y:S01]  /*1570*/  IMAD R19, R0, R19, R5 ;  /* 0x0000001300137224 */ /* 0x000fe200078e0205 */
[----:B------:R-:W-:-:S04]  /*1580*/  IADD3 R2, P0, PT, R2, 0x10, RZ ;  /* 0x0000001002027810 */ /* 0x000fc80007f1e0ff */
[----:B------:R-:W-:Y:S01]  /*1590*/  IADD3 R19, PT, PT, R4, R19, RZ ;  /* 0x0000001304137210 */ /* 0x000fe20007ffe0ff */
[----:B------:R-:W-:Y:S01]  /*15a0*/  IMAD.X R3, RZ, RZ, R3, P0 ;  /* 0x000000ffff037224 */ /* 0x000fe200000e0603 */
[----:B------:R-:W-:Y:S07]  /*15b0*/  BRA.U UP0, `(.L_x_15) ;  /* 0xffffffe900b47547 */ /* 0x000fee000b83ffff */
[----:B------:R-:W0:Y:S02]  /*15c0*/  LDC.64 R2, c[0x0][0x388] ;  /* 0x0000e200ff027b82 */ /* 0x000e240000000a00 */
[----:B0-----:R-:W-:Y:S01]  /*15d0*/  STG.E desc[UR6][R2.64], R19 ;  /* 0x0000001302007986 */ /* 0x001fe2000c101906 */
[----:B------:R-:W-:Y:S05]  /*15e0*/  EXIT ;  /* 0x000000000000794d */ /* 0x000fea0003800000 */
.L_x_16:
        /* <DEDUP_REMOVED lines=9> */
.L_x_20:


//--------------------- .nv.global.init           --------------------------
	.section	.nv.global.init,"aw",@progbits
.nv.global.init:
	.type		$str,@object
	.size		$str,(.L_0 - $str)
$str:
        /*0000*/ 	.byte	0x72, 0x65, 0x73, 0x75, 0x6c, 0x74, 0x3a, 0x25, 0x64, 0x00
.L_0:


//--------------------- .nv.shared.reserved.0     --------------------------
	.section	.nv.shared.reserved.0,"aw",@nobits
	.weak		__nv_reservedSMEM_offset_0_alias
	.size		__nv_reservedSMEM_offset_0_alias, 0, 64
	.other		__nv_reservedSMEM_offset_0_alias,@"STO_CUDA_RESERVED_SHARED STV_DEFAULT"
__nv_reservedSMEM_offset_0_alias:
	.zero		0
	.zero		64


//--------------------- .nv.shared._Z3sumPiS_     --------------------------
	.section	.nv.shared._Z3sumPiS_,"aw",@nobits
	.sectionflags	@""
	.align	4
.nv.shared._Z3sumPiS_:
	.zero		5120


//--------------------- .nv.constant0._Z7squaresPiS_ --------------------------
	.section	.nv.constant0._Z7squaresPiS_,"a",@progbits
	.sectionflags	@""
	.align	4
.nv.constant0._Z7squaresPiS_:
	.zero		912


//--------------------- .nv.constant0._Z11sprintf_gpui --------------------------
	.section	.nv.constant0._Z11sprintf_gpui,"a",@progbits
	.sectionflags	@""
	.align	4
.nv.constant0._Z11sprintf_gpui:
	.zero		900


//--------------------- .nv.constant0._Z3sumPiS_  --------------------------
	.section	.nv.constant0._Z3sumPiS_,"a",@progbits
	.sectionflags	@""
	.align	4
.nv.constant0._Z3sumPiS_:
	.zero		912


//--------------------- .nv.constant0._Z12sumOfSquaresPiS_ --------------------------
	.section	.nv.constant0._Z12sumOfSquaresPiS_,"a",@progbits
	.sectionflags	@""
	.align	4
.nv.constant0._Z12sumOfSquaresPiS_:
	.zero		912


//--------------------- SYMBOLS --------------------------

	.type		.nv.reservedSmem.offset0,@object
	.size		.nv.reservedSmem.offset0,0x4
	.type		.nv.reservedSmem.cap,@object
	.size		.nv.reservedSmem.cap,0x4
	.type		vprintf,@function
